	.target	sm_100a

	.elftype	@"ET_EXEC"


//--------------------- .note.nv.tkinfo           --------------------------
	.section	.note.nv.tkinfo,"",@"SHT_NOTE"
	.sectionflags	@"SHF_NOTE_NV_TKINFO"
	.tkinfo
        /*0018*/ 	.word	0x00000002
        /*0030*/ 	.string	""
        /*0030*/ 	.string	"ptxas"
        /*0030*/ 	.string	"Cuda compilation tools, release 13.0, V13.0.88"
        /*0030*/ 	.string	"Build cuda_13.0.r13.0/compiler.36424714_0"
        /*0030*/ 	.string	"-arch sm_100a -m 64 "



//--------------------- .note.nv.cuinfo           --------------------------
	.section	.note.nv.cuinfo,"",@"SHT_NOTE"
	.sectionflags	@"SHF_NOTE_NV_CUINFO"
        /*0018*/ 	.short	0x0002
        /*001a*/ 	.short	0x0064
        /*001c*/ 	.short	0x0082
	.zero		2


//--------------------- .nv.info                  --------------------------
	.section	.nv.info,"",@"SHT_CUDA_INFO"
	.align	4


	//----- nvinfo : EIATTR_REGCOUNT
	.align		4
        /*0000*/ 	.byte	0x04, 0x2f
        /*0002*/ 	.short	(.L_19 - .L_18)
	.align		4
.L_18:
        /*0004*/ 	.word	index@(_ZN7cutlass13device_kernelINS_4gemm6kernel13GemmUniversalIN4cute5tupleIJiiiiEEENS1_10collective13CollectiveMmaINS1_35MainloopSm100TmaUmmaWarpSpecializedILi26ELi2ELi4ENS5_IJNS4_1CILi4EEESB_NSA_ILi1EEEEEEEENS5_IJNSA_ILi128EEESF_NSA_ILi32EEEEEENS_6half_tENS5_IJlSC_lEEESI_SJ_NS4_8TiledMMAINS4_8MMA_AtomIJNS4_26SM100_MMA_F16BF16_2x1SM_SSISI_SI_fLi128ELi128ELNS4_4UMMA5MajorE0ELSO_0ELNSN_7ScaleInE0ELSP_0EEEEEENS4_6LayoutINS5_IJSC_SC_SC_EEENS5_IJNSA_ILi0EEESU_SU_EEEEENS5_IJNS4_10UnderscoreESX_SX_EEEEENS4_28SM100_TMA_2SM_LOAD_MULTICASTENS4_14ComposedLayoutINS4_7SwizzleILi2ELi4ELi3EEENS4_18smem_ptr_flag_bitsILi16EEENSS_INS5_IJNSA_ILi8EEESG_EEENS5_IJSG_SC_EEEEEEEvNS4_8identityES10_S1A_vS1B_EENS_8epilogue10collective18CollectiveEpilogueINS1D_23Sm100TmaWarpSpecializedILi4ELi2ELi16ELb1ELb0EEEJNS5_IJNSA_ILi64EEESF_SG_EEENS5_IJNSS_IS1I_SC_EENSS_INS5_IJNSA_ILi16EEENSA_ILi2EEEEEENS5_IJSC_S1I_EEEEEEEESI_SJ_SI_SJ_NS1D_6fusion15FusionCallbacksIS1H_NS1R_17LinearCombinationISI_fSI_fLNS_15FloatRoundStyleE2EEES1J_S1Q_JEEENS4_5SM1004TMEM4LOAD26SM100_TMEM_LOAD_32dp32b16xENS4_13SM90_TMA_LOADENS11_INS12_ILi1ELi4ELi3EEES15_NSS_INS5_IJS16_S1L_EEENS5_IJS1L_SC_EEEEEEENS4_39AutoVectorizingCopyWithAssumedAlignmentILi128EEENS4_14SM90_TMA_STOREES26_S28_S28_EEEvvEEEEvNT_6ParamsE)
        /*0008*/ 	.word	0x00000045


	//----- nvinfo : EIATTR_FRAME_SIZE
	.align		4
.L_19:
        /*000c*/ 	.byte	0x04, 0x11
        /*000e*/ 	.short	(.L_21 - .L_20)
	.align		4
.L_20:
        /*0010*/ 	.word	index@($__internal_2_$__cuda_sm10x_tcgen05_guardrail_trap_unallocated_columns_being_dealloced)
        /*0014*/ 	.word	0x00000000


	//----- nvinfo : EIATTR_FRAME_SIZE
	.align		4
.L_21:
        /*0018*/ 	.byte	0x04, 0x11
        /*001a*/ 	.short	(.L_23 - .L_22)
	.align		4
.L_22:
        /*001c*/ 	.word	index@($__internal_1_$__cuda_sm10x_tcgen05_guardrail_trap_phase_invalid_during_alloc)
        /*0020*/ 	.word	0x00000000


	//----- nvinfo : EIATTR_FRAME_SIZE
	.align		4
.L_23:
        /*0024*/ 	.byte	0x04, 0x11
        /*0026*/ 	.short	(.L_25 - .L_24)
	.align		4
.L_24:
        /*0028*/ 	.word	index@($__internal_0_$__cuda_sm10x_tcgen05_guardrail_trap_col_being_dealloced_not_returned_by_alloc)
        /*002c*/ 	.word	0x00000000


	//----- nvinfo : EIATTR_FRAME_SIZE
	.align		4
.L_25:
        /*0030*/ 	.byte	0x04, 0x11
        /*0032*/ 	.short	(.L_27 - .L_26)
	.align		4
.L_26:
        /*0034*/ 	.word	index@(_ZN7cutlass13device_kernelINS_4gemm6kernel13GemmUniversalIN4cute5tupleIJiiiiEEENS1_10collective13CollectiveMmaINS1_35MainloopSm100TmaUmmaWarpSpecializedILi26ELi2ELi4ENS5_IJNS4_1CILi4EEESB_NSA_ILi1EEEEEEEENS5_IJNSA_ILi128EEESF_NSA_ILi32EEEEEENS_6half_tENS5_IJlSC_lEEESI_SJ_NS4_8TiledMMAINS4_8MMA_AtomIJNS4_26SM100_MMA_F16BF16_2x1SM_SSISI_SI_fLi128ELi128ELNS4_4UMMA5MajorE0ELSO_0ELNSN_7ScaleInE0ELSP_0EEEEEENS4_6LayoutINS5_IJSC_SC_SC_EEENS5_IJNSA_ILi0EEESU_SU_EEEEENS5_IJNS4_10UnderscoreESX_SX_EEEEENS4_28SM100_TMA_2SM_LOAD_MULTICASTENS4_14ComposedLayoutINS4_7SwizzleILi2ELi4ELi3EEENS4_18smem_ptr_flag_bitsILi16EEENSS_INS5_IJNSA_ILi8EEESG_EEENS5_IJSG_SC_EEEEEEEvNS4_8identityES10_S1A_vS1B_EENS_8epilogue10collective18CollectiveEpilogueINS1D_23Sm100TmaWarpSpecializedILi4ELi2ELi16ELb1ELb0EEEJNS5_IJNSA_ILi64EEESF_SG_EEENS5_IJNSS_IS1I_SC_EENSS_INS5_IJNSA_ILi16EEENSA_ILi2EEEEEENS5_IJSC_S1I_EEEEEEEESI_SJ_SI_SJ_NS1D_6fusion15FusionCallbacksIS1H_NS1R_17LinearCombinationISI_fSI_fLNS_15FloatRoundStyleE2EEES1J_S1Q_JEEENS4_5SM1004TMEM4LOAD26SM100_TMEM_LOAD_32dp32b16xENS4_13SM90_TMA_LOADENS11_INS12_ILi1ELi4ELi3EEES15_NSS_INS5_IJS16_S1L_EEENS5_IJS1L_SC_EEEEEEENS4_39AutoVectorizingCopyWithAssumedAlignmentILi128EEENS4_14SM90_TMA_STOREES26_S28_S28_EEEvvEEEEvNT_6ParamsE)
        /*0038*/ 	.word	0x00000000


	//----- nvinfo : EIATTR_MIN_STACK_SIZE
	.align		4
.L_27:
        /*003c*/ 	.byte	0x04, 0x12
        /*003e*/ 	.short	(.L_29 - .L_28)
	.align		4
.L_28:
        /*0040*/ 	.word	index@(_ZN7cutlass13device_kernelINS_4gemm6kernel13GemmUniversalIN4cute5tupleIJiiiiEEENS1_10collective13CollectiveMmaINS1_35MainloopSm100TmaUmmaWarpSpecializedILi26ELi2ELi4ENS5_IJNS4_1CILi4EEESB_NSA_ILi1EEEEEEEENS5_IJNSA_ILi128EEESF_NSA_ILi32EEEEEENS_6half_tENS5_IJlSC_lEEESI_SJ_NS4_8TiledMMAINS4_8MMA_AtomIJNS4_26SM100_MMA_F16BF16_2x1SM_SSISI_SI_fLi128ELi128ELNS4_4UMMA5MajorE0ELSO_0ELNSN_7ScaleInE0ELSP_0EEEEEENS4_6LayoutINS5_IJSC_SC_SC_EEENS5_IJNSA_ILi0EEESU_SU_EEEEENS5_IJNS4_10UnderscoreESX_SX_EEEEENS4_28SM100_TMA_2SM_LOAD_MULTICASTENS4_14ComposedLayoutINS4_7SwizzleILi2ELi4ELi3EEENS4_18smem_ptr_flag_bitsILi16EEENSS_INS5_IJNSA_ILi8EEESG_EEENS5_IJSG_SC_EEEEEEEvNS4_8identityES10_S1A_vS1B_EENS_8epilogue10collective18CollectiveEpilogueINS1D_23Sm100TmaWarpSpecializedILi4ELi2ELi16ELb1ELb0EEEJNS5_IJNSA_ILi64EEESF_SG_EEENS5_IJNSS_IS1I_SC_EENSS_INS5_IJNSA_ILi16EEENSA_ILi2EEEEEENS5_IJSC_S1I_EEEEEEEESI_SJ_SI_SJ_NS1D_6fusion15FusionCallbacksIS1H_NS1R_17LinearCombinationISI_fSI_fLNS_15FloatRoundStyleE2EEES1J_S1Q_JEEENS4_5SM1004TMEM4LOAD26SM100_TMEM_LOAD_32dp32b16xENS4_13SM90_TMA_LOADENS11_INS12_ILi1ELi4ELi3EEES15_NSS_INS5_IJS16_S1L_EEENS5_IJS1L_SC_EEEEEEENS4_39AutoVectorizingCopyWithAssumedAlignmentILi128EEENS4_14SM90_TMA_STOREES26_S28_S28_EEEvvEEEEvNT_6ParamsE)
        /*0044*/ 	.word	0x00000000
.L_29:


//--------------------- .nv.compat                --------------------------
	.section	.nv.compat,"",@"SHT_CUDA_COMPAT_INFO"
	.align	4
        /*0000*/ 	.byte	0x02, 0x09, 0x01, 0x00, 0x02, 0x02, 0x02, 0x00, 0x02, 0x05, 0x05, 0x00, 0x03, 0x07, 0x01, 0x01
        /*0010*/ 	.byte	0x02, 0x03, 0x01, 0x00, 0x02, 0x06, 0x01, 0x00, 0x04, 0x0b, 0x08, 0x00, 0x09, 0x00, 0x00, 0x00
        /*0020*/ 	.byte	0x00, 0x00, 0x00, 0x00


//--------------------- .nv.info._ZN7cutlass13device_kernelINS_4gemm6kernel13GemmUniversalIN4cute5tupleIJiiiiEEENS1_10collective13CollectiveMmaINS1_35MainloopSm100TmaUmmaWarpSpecializedILi26ELi2ELi4ENS5_IJNS4_1CILi4EEESB_NSA_ILi1EEEEEEEENS5_IJNSA_ILi128EEESF_NSA_ILi32EEEEEENS_6half_tENS5_IJlSC_lEEESI_SJ_NS4_8TiledMMAINS4_8MMA_AtomIJNS4_26SM100_MMA_F16BF16_2x1SM_SSISI_SI_fLi128ELi128ELNS4_4UMMA5MajorE0ELSO_0ELNSN_7ScaleInE0ELSP_0EEEEEENS4_6LayoutINS5_IJSC_SC_SC_EEENS5_IJNSA_ILi0EEESU_SU_EEEEENS5_IJNS4_10UnderscoreESX_SX_EEEEENS4_28SM100_TMA_2SM_LOAD_MULTICASTENS4_14ComposedLayoutINS4_7SwizzleILi2ELi4ELi3EEENS4_18smem_ptr_flag_bitsILi16EEENSS_INS5_IJNSA_ILi8EEESG_EEENS5_IJSG_SC_EEEEEEEvNS4_8identityES10_S1A_vS1B_EENS_8epilogue10collective18CollectiveEpilogueINS1D_23Sm100TmaWarpSpecializedILi4ELi2ELi16ELb1ELb0EEEJNS5_IJNSA_ILi64EEESF_SG_EEENS5_IJNSS_IS1I_SC_EENSS_INS5_IJNSA_ILi16EEENSA_ILi2EEEEEENS5_IJSC_S1I_EEEEEEEESI_SJ_SI_SJ_NS1D_6fusion15FusionCallbacksIS1H_NS1R_17LinearCombinationISI_fSI_fLNS_15FloatRoundStyleE2EEES1J_S1Q_JEEENS4_5SM1004TMEM4LOAD26SM100_TMEM_LOAD_32dp32b16xENS4_13SM90_TMA_LOADENS11_INS12_ILi1ELi4ELi3EEES15_NSS_INS5_IJS16_S1L_EEENS5_IJS1L_SC_EEEEEEENS4_39AutoVectorizingCopyWithAssumedAlignmentILi128EEENS4_14SM90_TMA_STOREES26_S28_S28_EEEvvEEEEvNT_6ParamsE --------------------------
	.section	.nv.info._ZN7cutlass13device_kernelINS_4gemm6kernel13GemmUniversalIN4cute5tupleIJiiiiEEENS1_10collective13CollectiveMmaINS1_35MainloopSm100TmaUmmaWarpSpecializedILi26ELi2ELi4ENS5_IJNS4_1CILi4EEESB_NSA_ILi1EEEEEEEENS5_IJNSA_ILi128EEESF_NSA_ILi32EEEEEENS_6half_tENS5_IJlSC_lEEESI_SJ_NS4_8TiledMMAINS4_8MMA_AtomIJNS4_26SM100_MMA_F16BF16_2x1SM_SSISI_SI_fLi128ELi128ELNS4_4UMMA5MajorE0ELSO_0ELNSN_7ScaleInE0ELSP_0EEEEEENS4_6LayoutINS5_IJSC_SC_SC_EEENS5_IJNSA_ILi0EEESU_SU_EEEEENS5_IJNS4_10UnderscoreESX_SX_EEEEENS4_28SM100_TMA_2SM_LOAD_MULTICASTENS4_14ComposedLayoutINS4_7SwizzleILi2ELi4ELi3EEENS4_18smem_ptr_flag_bitsILi16EEENSS_INS5_IJNSA_ILi8EEESG_EEENS5_IJSG_SC_EEEEEEEvNS4_8identityES10_S1A_vS1B_EENS_8epilogue10collective18CollectiveEpilogueINS1D_23Sm100TmaWarpSpecializedILi4ELi2ELi16ELb1ELb0EEEJNS5_IJNSA_ILi64EEESF_SG_EEENS5_IJNSS_IS1I_SC_EENSS_INS5_IJNSA_ILi16EEENSA_ILi2EEEEEENS5_IJSC_S1I_EEEEEEEESI_SJ_SI_SJ_NS1D_6fusion15FusionCallbacksIS1H_NS1R_17LinearCombinationISI_fSI_fLNS_15FloatRoundStyleE2EEES1J_S1Q_JEEENS4_5SM1004TMEM4LOAD26SM100_TMEM_LOAD_32dp32b16xENS4_13SM90_TMA_LOADENS11_INS12_ILi1ELi4ELi3EEES15_NSS_INS5_IJS16_S1L_EEENS5_IJS1L_SC_EEEEEEENS4_39AutoVectorizingCopyWithAssumedAlignmentILi128EEENS4_14SM90_TMA_STOREES26_S28_S28_EEEvvEEEEvNT_6ParamsE,"",@"SHT_CUDA_INFO"
	.sectionflags	@""
	.align	4


	//----- nvinfo : EIATTR_CUDA_API_VERSION
	.align		4
        /*0000*/ 	.byte	0x04, 0x37
        /*0002*/ 	.short	(.L_31 - .L_30)
.L_30:
        /*0004*/ 	.word	0x00000082


	//----- nvinfo : EIATTR_KPARAM_INFO
	.align		4
.L_31:
        /*0008*/ 	.byte	0x04, 0x17
        /*000a*/ 	.short	(.L_33 - .L_32)
.L_32:
        /*000c*/ 	.word	0x00000000
        /*0010*/ 	.short	0x0000
        /*0012*/ 	.short	0x0000
        /*0014*/ 	.byte	0x00, 0xf0, 0x01, 0x20


	//----- nvinfo : EIATTR_AT_ENTRY_FRAGMENTS
	.align		4
.L_33:
        /*0018*/ 	.byte	0x04, 0x4f
        /*001a*/ 	.short	(.L_35 - .L_34)


	//   ....[0]....
.L_34:
        /*001c*/ 	.word	0x00000007


	//----- nvinfo : EIATTR_RESERVED_SMEM_USED
	.align		4
.L_35:
        /*0020*/ 	.byte	0x01, 0x41
	.zero		2


	//----- nvinfo : EIATTR_SPARSE_MMA_MASK
	.align		4
        /*0024*/ 	.byte	0x03, 0x50
        /*0026*/ 	.short	0x0000


	//----- nvinfo : EIATTR_TCGEN05_2CTA_USED
	.align		4
        /*0028*/ 	.byte	0x01, 0x52
	.zero		2


	//----- nvinfo : EIATTR_MAXREG_COUNT
	.align		4
        /*002c*/ 	.byte	0x03, 0x1b
        /*002e*/ 	.short	0x00ff


	//----- nvinfo : EIATTR_NUM_BARRIERS
	.align		4
        /*0030*/ 	.byte	0x02, 0x4c
        /*0032*/ 	.byte	0x07
	.zero		1


	//----- nvinfo : EIATTR_EXTERNS
	.align		4
        /*0034*/ 	.byte	0x04, 0x0f
        /*0036*/ 	.short	(.L_37 - .L_36)


	//   ....[0]....
	.align		4
.L_36:
        /*0038*/ 	.word	index@(__assertfail)


	//----- nvinfo : EIATTR_MERCURY_ISA_VERSION
	.align		4
.L_37:
        /*003c*/ 	.byte	0x03, 0x5f
        /*003e*/ 	.short	0x0101


	//----- nvinfo : EIATTR_INT_WARP_WIDE_INSTR_OFFSETS
	.align		4
        /*0040*/ 	.byte	0x04, 0x31
        /*0042*/ 	.short	(.L_39 - .L_38)


	//   ....[0]....
.L_38:
        /*0044*/ 	.word	0x00001050


	//   ....[1]....
        /*0048*/ 	.word	0x000010f0


	//   ....[2]....
        /*004c*/ 	.word	0x00005450


	//   ....[3]....
        /*0050*/ 	.word	0x00005480


	//   ....[4]....
        /*0054*/ 	.word	0x000054a0


	//   ....[5]....
        /*0058*/ 	.word	0x00005fe0


	//   ....[6]....
        /*005c*/ 	.word	0x00006080


	//   ....[7]....
        /*0060*/ 	.word	0x00006140


	//   ....[8]....
        /*0064*/ 	.word	0x000061b0


	//   ....[9]....
        /*0068*/ 	.word	0x00006270


	//   ....[10]....
        /*006c*/ 	.word	0x00006310


	//   ....[11]....
        /*0070*/ 	.word	0x00006380


	//   ....[12]....
        /*0074*/ 	.word	0x00006440


	//   ....[13]....
        /*0078*/ 	.word	0x000064e0


	//   ....[14]....
        /*007c*/ 	.word	0x00006580


	//   ....[15]....
        /*0080*/ 	.word	0x00006670


	//   ....[16]....
        /*0084*/ 	.word	0x00006740


	//----- nvinfo : EIATTR_COOP_GROUP_MASK_REGIDS
	.align		4
.L_39:
        /*0088*/ 	.byte	0x04, 0x29
        /*008a*/ 	.short	(.L_41 - .L_40)


	//   ....[0]....
.L_40:
        /*008c*/ 	.word	0xffffffff


	//   ....[1]....
        /*0090*/ 	.word	0xffffffff


	//   ....[2]....
        /*0094*/ 	.word	0xffffffff


	//   ....[3]....
        /*0098*/ 	.word	0xffffffff


	//   ....[4]....
        /*009c*/ 	.word	0xffffffff


	//   ....[5]....
        /*00a0*/ 	.word	0xffffffff


	//   ....[6]....
        /*00a4*/ 	.word	0xffffffff


	//   ....[7]....
        /*00a8*/ 	.word	0xffffffff


	//   ....[8]....
        /*00ac*/ 	.word	0xffffffff


	//   ....[9]....
        /*00b0*/ 	.word	0xffffffff


	//   ....[10]....
        /*00b4*/ 	.word	0xffffffff


	//   ....[11]....
        /*00b8*/ 	.word	0xffffffff


	//   ....[12]....
        /*00bc*/ 	.word	0xffffffff


	//   ....[13]....
        /*00c0*/ 	.word	0xffffffff


	//----- nvinfo : EIATTR_COOP_GROUP_INSTR_OFFSETS
	.align		4
.L_41:
        /*00c4*/ 	.byte	0x04, 0x28
        /*00c6*/ 	.short	(.L_43 - .L_42)


	//   ....[0]....
.L_42:
        /*00c8*/ 	.word	0x000000b0


	//   ....[1]....
        /*00cc*/ 	.word	0x00000510


	//   ....[2]....
        /*00d0*/ 	.word	0x000009c0


	//   ....[3]....
        /*00d4*/ 	.word	0x00000b50


	//   ....[4]....
        /*00d8*/ 	.word	0x00000c40


	//   ....[5]....
        /*00dc*/ 	.word	0x00000da0


	//   ....[6]....
        /*00e0*/ 	.word	0x00000f30


	//   ....[7]....
        /*00e4*/ 	.word	0x00001170


	//   ....[8]....
        /*00e8*/ 	.word	0x00002800


	//   ....[9]....
        /*00ec*/ 	.word	0x00004310


	//   ....[10]....
        /*00f0*/ 	.word	0x000047e0


	//   ....[11]....
        /*00f4*/ 	.word	0x00004810


	//   ....[12]....
        /*00f8*/ 	.word	0x00005350


	//   ....[13]....
        /*00fc*/ 	.word	0x00005560


	//----- nvinfo : EIATTR_VRC_CTA_INIT_COUNT
	.align		4
.L_43:
        /*0100*/ 	.byte	0x02, 0x4a
        /*0102*/ 	.byte	0x80
	.zero		1


	//----- nvinfo : EIATTR_SYSCALL_OFFSETS
	.align		4
        /*0104*/ 	.byte	0x04, 0x46
        /*0106*/ 	.short	(.L_45 - .L_44)


	//   ....[0]....
.L_44:
        /*0108*/ 	.word	0x000072c0


	//   ....[1]....
        /*010c*/ 	.word	0x000073b0


	//   ....[2]....
        /*0110*/ 	.word	0x00007ae0


	//   ....[3]....
        /*0114*/ 	.word	0x00008410


	//   ....[4]....
        /*0118*/ 	.word	0x00008ce0


	//   ....[5]....
        /*011c*/ 	.word	0x000095b0


	//----- nvinfo : EIATTR_MBARRIER_INSTR_OFFSETS
	.align		4
.L_45:
        /*0120*/ 	.byte	0x04, 0x39
        /*0122*/ 	.short	(.L_47 - .L_46)


	//   ....[0]....
.L_46:
        /*0124*/ 	.word	0x00000660
        /*0128*/ 	.word	0x000000ff
        /*012c*/ 	.word	0x00000000
        /*0130*/ 	.short	0x0100
        /*0132*/ 	.byte	0x04
	.zero		1


	//   ....[1]....
        /*0134*/ 	.word	0x00000670
        /*0138*/ 	.word	0x000000ff
        /*013c*/ 	.word	0x000000d0
        /*0140*/ 	.short	0x0100
        /*0142*/ 	.byte	0x04
	.zero		1


	//   ....[2]....
        /*0144*/ 	.word	0x00000680
        /*0148*/ 	.word	0x000000ff
        /*014c*/ 	.word	0x00000008
        /*0150*/ 	.short	0x0100
        /*0152*/ 	.byte	0x04
	.zero		1


	//   ....[3]....
        /*0154*/ 	.word	0x00000690
        /*0158*/ 	.word	0x000000ff
        /*015c*/ 	.word	0x000000d8
        /*0160*/ 	.short	0x0100
        /*0162*/ 	.byte	0x04
	.zero		1


	//   ....[4]....
        /*0164*/ 	.word	0x000006a0
        /*0168*/ 	.word	0x000000ff
        /*016c*/ 	.word	0x00000010
        /*0170*/ 	.short	0x0100
        /*0172*/ 	.byte	0x04
	.zero		1


	//   ....[5]....
        /*0174*/ 	.word	0x000006b0
        /*0178*/ 	.word	0x000000ff
        /*017c*/ 	.word	0x000000e0
        /*0180*/ 	.short	0x0100
        /*0182*/ 	.byte	0x04
	.zero		1


	//   ....[6]....
        /*0184*/ 	.word	0x000006c0
        /*0188*/ 	.word	0x000000ff
        /*018c*/ 	.word	0x00000018
        /*0190*/ 	.short	0x0100
        /*0192*/ 	.byte	0x04
	.zero		1


	//   ....[7]....
        /*0194*/ 	.word	0x000006d0
        /*0198*/ 	.word	0x000000ff
        /*019c*/ 	.word	0x000000e8
        /*01a0*/ 	.short	0x0100
        /*01a2*/ 	.byte	0x04
	.zero		1


	//   ....[8]....
        /*01a4*/ 	.word	0x000006e0
        /*01a8*/ 	.word	0x000000ff
        /*01ac*/ 	.word	0x00000020
        /*01b0*/ 	.short	0x0100
        /*01b2*/ 	.byte	0x04
	.zero		1


	//   ....[9]....
        /*01b4*/ 	.word	0x000006f0
        /*01b8*/ 	.word	0x000000ff
        /*01bc*/ 	.word	0x000000f0
        /*01c0*/ 	.short	0x0100
        /*01c2*/ 	.byte	0x04
	.zero		1


	//   ....[10]....
        /*01c4*/ 	.word	0x00000700
        /*01c8*/ 	.word	0x000000ff
        /*01cc*/ 	.word	0x00000028
        /*01d0*/ 	.short	0x0100
        /*01d2*/ 	.byte	0x04
	.zero		1


	//   ....[11]....
        /*01d4*/ 	.word	0x00000710
        /*01d8*/ 	.word	0x000000ff
        /*01dc*/ 	.word	0x000000f8
        /*01e0*/ 	.short	0x0100
        /*01e2*/ 	.byte	0x04
	.zero		1


	//   ....[12]....
        /*01e4*/ 	.word	0x00000720
        /*01e8*/ 	.word	0x000000ff
        /*01ec*/ 	.word	0x00000030
        /*01f0*/ 	.short	0x0100
        /*01f2*/ 	.byte	0x04
	.zero		1


	//   ....[13]....
        /*01f4*/ 	.word	0x00000730
        /*01f8*/ 	.word	0x000000ff
        /*01fc*/ 	.word	0x00000100
        /*0200*/ 	.short	0x0100
        /*0202*/ 	.byte	0x04
	.zero		1


	//   ....[14]....
        /*0204*/ 	.word	0x00000740
        /*0208*/ 	.word	0x000000ff
        /*020c*/ 	.word	0x00000038
        /*0210*/ 	.short	0x0100
        /*0212*/ 	.byte	0x04
	.zero		1


	//   ....[15]....
        /*0214*/ 	.word	0x00000750
        /*0218*/ 	.word	0x000000ff
        /*021c*/ 	.word	0x00000108
        /*0220*/ 	.short	0x0100
        /*0222*/ 	.byte	0x04
	.zero		1


	//   ....[16]....
        /*0224*/ 	.word	0x00000760
        /*0228*/ 	.word	0x000000ff
        /*022c*/ 	.word	0x00000040
        /*0230*/ 	.short	0x0100
        /*0232*/ 	.byte	0x04
	.zero		1


	//   ....[17]....
        /*0234*/ 	.word	0x00000770
        /*0238*/ 	.word	0x000000ff
        /*023c*/ 	.word	0x00000110
        /*0240*/ 	.short	0x0100
        /*0242*/ 	.byte	0x04
	.zero		1


	//   ....[18]....
        /*0244*/ 	.word	0x00000780
        /*0248*/ 	.word	0x000000ff
        /*024c*/ 	.word	0x00000048
        /*0250*/ 	.short	0x0100
        /*0252*/ 	.byte	0x04
	.zero		1


	//   ....[19]....
        /*0254*/ 	.word	0x00000790
        /*0258*/ 	.word	0x000000ff
        /*025c*/ 	.word	0x00000118
        /*0260*/ 	.short	0x0100
        /*0262*/ 	.byte	0x04
	.zero		1


	//   ....[20]....
        /*0264*/ 	.word	0x000007a0
        /*0268*/ 	.word	0x000000ff
        /*026c*/ 	.word	0x00000050
        /*0270*/ 	.short	0x0100
        /*0272*/ 	.byte	0x04
	.zero		1


	//   ....[21]....
        /*0274*/ 	.word	0x000007b0
        /*0278*/ 	.word	0x000000ff
        /*027c*/ 	.word	0x00000120
        /*0280*/ 	.short	0x0100
        /*0282*/ 	.byte	0x04
	.zero		1


	//   ....[22]....
        /*0284*/ 	.word	0x000007c0
        /*0288*/ 	.word	0x000000ff
        /*028c*/ 	.word	0x00000058
        /*0290*/ 	.short	0x0100
        /*0292*/ 	.byte	0x04
	.zero		1


	//   ....[23]....
        /*0294*/ 	.word	0x000007d0
        /*0298*/ 	.word	0x000000ff
        /*029c*/ 	.word	0x00000128
        /*02a0*/ 	.short	0x0100
        /*02a2*/ 	.byte	0x04
	.zero		1


	//   ....[24]....
        /*02a4*/ 	.word	0x000007e0
        /*02a8*/ 	.word	0x000000ff
        /*02ac*/ 	.word	0x00000060
        /*02b0*/ 	.short	0x0100
        /*02b2*/ 	.byte	0x04
	.zero		1


	//   ....[25]....
        /*02b4*/ 	.word	0x000007f0
        /*02b8*/ 	.word	0x000000ff
        /*02bc*/ 	.word	0x00000130
        /*02c0*/ 	.short	0x0100
        /*02c2*/ 	.byte	0x04
	.zero		1


	//   ....[26]....
        /*02c4*/ 	.word	0x00000800
        /*02c8*/ 	.word	0x000000ff
        /*02cc*/ 	.word	0x00000068
        /*02d0*/ 	.short	0x0100
        /*02d2*/ 	.byte	0x04
	.zero		1


	//   ....[27]....
        /*02d4*/ 	.word	0x00000810
        /*02d8*/ 	.word	0x000000ff
        /*02dc*/ 	.word	0x00000138
        /*02e0*/ 	.short	0x0100
        /*02e2*/ 	.byte	0x04
	.zero		1


	//   ....[28]....
        /*02e4*/ 	.word	0x00000820
        /*02e8*/ 	.word	0x000000ff
        /*02ec*/ 	.word	0x00000070
        /*02f0*/ 	.short	0x0100
        /*02f2*/ 	.byte	0x04
	.zero		1


	//   ....[29]....
        /*02f4*/ 	.word	0x00000830
        /*02f8*/ 	.word	0x000000ff
        /*02fc*/ 	.word	0x00000140
        /*0300*/ 	.short	0x0100
        /*0302*/ 	.byte	0x04
	.zero		1


	//   ....[30]....
        /*0304*/ 	.word	0x00000840
        /*0308*/ 	.word	0x000000ff
        /*030c*/ 	.word	0x00000078
        /*0310*/ 	.short	0x0100
        /*0312*/ 	.byte	0x04
	.zero		1


	//   ....[31]....
        /*0314*/ 	.word	0x00000850
        /*0318*/ 	.word	0x000000ff
        /*031c*/ 	.word	0x00000148
        /*0320*/ 	.short	0x0100
        /*0322*/ 	.byte	0x04
	.zero		1


	//   ....[32]....
        /*0324*/ 	.word	0x00000860
        /*0328*/ 	.word	0x000000ff
        /*032c*/ 	.word	0x00000080
        /*0330*/ 	.short	0x0100
        /*0332*/ 	.byte	0x04
	.zero		1


	//   ....[33]....
        /*0334*/ 	.word	0x00000870
        /*0338*/ 	.word	0x000000ff
        /*033c*/ 	.word	0x00000150
        /*0340*/ 	.short	0x0100
        /*0342*/ 	.byte	0x04
	.zero		1


	//   ....[34]....
        /*0344*/ 	.word	0x00000880
        /*0348*/ 	.word	0x000000ff
        /*034c*/ 	.word	0x00000088
        /*0350*/ 	.short	0x0100
        /*0352*/ 	.byte	0x04
	.zero		1


	//   ....[35]....
        /*0354*/ 	.word	0x00000890
        /*0358*/ 	.word	0x000000ff
        /*035c*/ 	.word	0x00000158
        /*0360*/ 	.short	0x0100
        /*0362*/ 	.byte	0x04
	.zero		1


	//   ....[36]....
        /*0364*/ 	.word	0x000008a0
        /*0368*/ 	.word	0x000000ff
        /*036c*/ 	.word	0x00000090
        /*0370*/ 	.short	0x0100
        /*0372*/ 	.byte	0x04
	.zero		1


	//   ....[37]....
        /*0374*/ 	.word	0x000008b0
        /*0378*/ 	.word	0x000000ff
        /*037c*/ 	.word	0x00000160
        /*0380*/ 	.short	0x0100
        /*0382*/ 	.byte	0x04
	.zero		1


	//   ....[38]....
        /*0384*/ 	.word	0x000008c0
        /*0388*/ 	.word	0x000000ff
        /*038c*/ 	.word	0x00000098
        /*0390*/ 	.short	0x0100
        /*0392*/ 	.byte	0x04
	.zero		1


	//   ....[39]....
        /*0394*/ 	.word	0x000008d0
        /*0398*/ 	.word	0x000000ff
        /*039c*/ 	.word	0x00000168
        /*03a0*/ 	.short	0x0100
        /*03a2*/ 	.byte	0x04
	.zero		1


	//   ....[40]....
        /*03a4*/ 	.word	0x000008e0
        /*03a8*/ 	.word	0x000000ff
        /*03ac*/ 	.word	0x000000a0
        /*03b0*/ 	.short	0x0100
        /*03b2*/ 	.byte	0x04
	.zero		1


	//   ....[41]....
        /*03b4*/ 	.word	0x000008f0
        /*03b8*/ 	.word	0x000000ff
        /*03bc*/ 	.word	0x00000170
        /*03c0*/ 	.short	0x0100
        /*03c2*/ 	.byte	0x04
	.zero		1


	//   ....[42]....
        /*03c4*/ 	.word	0x00000900
        /*03c8*/ 	.word	0x000000ff
        /*03cc*/ 	.word	0x000000a8
        /*03d0*/ 	.short	0x0100
        /*03d2*/ 	.byte	0x04
	.zero		1


	//   ....[43]....
        /*03d4*/ 	.word	0x00000910
        /*03d8*/ 	.word	0x000000ff
        /*03dc*/ 	.word	0x00000178
        /*03e0*/ 	.short	0x0100
        /*03e2*/ 	.byte	0x04
	.zero		1


	//   ....[44]....
        /*03e4*/ 	.word	0x00000920
        /*03e8*/ 	.word	0x000000ff
        /*03ec*/ 	.word	0x000000b0
        /*03f0*/ 	.short	0x0100
        /*03f2*/ 	.byte	0x04
	.zero		1


	//   ....[45]....
        /*03f4*/ 	.word	0x00000930
        /*03f8*/ 	.word	0x000000ff
        /*03fc*/ 	.word	0x00000180
        /*0400*/ 	.short	0x0100
        /*0402*/ 	.byte	0x04
	.zero		1


	//   ....[46]....
        /*0404*/ 	.word	0x00000940
        /*0408*/ 	.word	0x000000ff
        /*040c*/ 	.word	0x000000b8
        /*0410*/ 	.short	0x0100
        /*0412*/ 	.byte	0x04
	.zero		1


	//   ....[47]....
        /*0414*/ 	.word	0x00000950
        /*0418*/ 	.word	0x000000ff
        /*041c*/ 	.word	0x00000188
        /*0420*/ 	.short	0x0100
        /*0422*/ 	.byte	0x04
	.zero		1


	//   ....[48]....
        /*0424*/ 	.word	0x00000960
        /*0428*/ 	.word	0x000000ff
        /*042c*/ 	.word	0x000000c0
        /*0430*/ 	.short	0x0100
        /*0432*/ 	.byte	0x04
	.zero		1


	//   ....[49]....
        /*0434*/ 	.word	0x00000970
        /*0438*/ 	.word	0x000000ff
        /*043c*/ 	.word	0x00000190
        /*0440*/ 	.short	0x0100
        /*0442*/ 	.byte	0x04
	.zero		1


	//   ....[50]....
        /*0444*/ 	.word	0x00000980
        /*0448*/ 	.word	0x000000ff
        /*044c*/ 	.word	0x000000c8
        /*0450*/ 	.short	0x0100
        /*0452*/ 	.byte	0x04
	.zero		1


	//   ....[51]....
        /*0454*/ 	.word	0x00000990
        /*0458*/ 	.word	0x000000ff
        /*045c*/ 	.word	0x00000198
        /*0460*/ 	.short	0x0100
        /*0462*/ 	.byte	0x04
	.zero		1


	//   ....[52]....
        /*0464*/ 	.word	0x00000ac0
        /*0468*/ 	.word	0x000000ff
        /*046c*/ 	.word	0x000001a0
        /*0470*/ 	.short	0x0100
        /*0472*/ 	.byte	0x04
	.zero		1


	//   ....[53]....
        /*0474*/ 	.word	0x00000ad0
        /*0478*/ 	.word	0x000000ff
        /*047c*/ 	.word	0x000001c0
        /*0480*/ 	.short	0x0100
        /*0482*/ 	.byte	0x04
	.zero		1


	//   ....[54]....
        /*0484*/ 	.word	0x00000ae0
        /*0488*/ 	.word	0x000000ff
        /*048c*/ 	.word	0x000001a8
        /*0490*/ 	.short	0x0100
        /*0492*/ 	.byte	0x04
	.zero		1


	//   ....[55]....
        /*0494*/ 	.word	0x00000af0
        /*0498*/ 	.word	0x000000ff
        /*049c*/ 	.word	0x000001c8
        /*04a0*/ 	.short	0x0100
        /*04a2*/ 	.byte	0x04
	.zero		1


	//   ....[56]....
        /*04a4*/ 	.word	0x00000b00
        /*04a8*/ 	.word	0x000000ff
        /*04ac*/ 	.word	0x000001b0
        /*04b0*/ 	.short	0x0100
        /*04b2*/ 	.byte	0x04
	.zero		1


	//   ....[57]....
        /*04b4*/ 	.word	0x00000b10
        /*04b8*/ 	.word	0x000000ff
        /*04bc*/ 	.word	0x000001d0
        /*04c0*/ 	.short	0x0100
        /*04c2*/ 	.byte	0x04
	.zero		1


	//   ....[58]....
        /*04c4*/ 	.word	0x00000b20
        /*04c8*/ 	.word	0x000000ff
        /*04cc*/ 	.word	0x000001b8
        /*04d0*/ 	.short	0x0100
        /*04d2*/ 	.byte	0x04
	.zero		1


	//   ....[59]....
        /*04d4*/ 	.word	0x00000b30
        /*04d8*/ 	.word	0x000000ff
        /*04dc*/ 	.word	0x000001d8
        /*04e0*/ 	.short	0x0100
        /*04e2*/ 	.byte	0x04
	.zero		1


	//   ....[60]....
        /*04e4*/ 	.word	0x00000c10
        /*04e8*/ 	.word	0x000000ff
        /*04ec*/ 	.word	0x000001e0
        /*04f0*/ 	.short	0x0100
        /*04f2*/ 	.byte	0x06
	.zero		1


	//   ....[61]....
        /*04f4*/ 	.word	0x00000c20
        /*04f8*/ 	.word	0x000000ff
        /*04fc*/ 	.word	0x000001e8
        /*0500*/ 	.short	0x0100
        /*0502*/ 	.byte	0x06
	.zero		1


	//   ....[62]....
        /*0504*/ 	.word	0x00000d50
        /*0508*/ 	.word	0x000000ff
        /*050c*/ 	.word	0x000001f0
        /*0510*/ 	.short	0x0100
        /*0512*/ 	.byte	0x06
	.zero		1


	//   ....[63]....
        /*0514*/ 	.word	0x00000d60
        /*0518*/ 	.word	0x000000ff
        /*051c*/ 	.word	0x00000200
        /*0520*/ 	.short	0x0100
        /*0522*/ 	.byte	0x06
	.zero		1


	//   ....[64]....
        /*0524*/ 	.word	0x00000d70
        /*0528*/ 	.word	0x000000ff
        /*052c*/ 	.word	0x000001f8
        /*0530*/ 	.short	0x0100
        /*0532*/ 	.byte	0x06
	.zero		1


	//   ....[65]....
        /*0534*/ 	.word	0x00000d80
        /*0538*/ 	.word	0x000000ff
        /*053c*/ 	.word	0x00000208
        /*0540*/ 	.short	0x0100
        /*0542*/ 	.byte	0x06
	.zero		1


	//   ....[66]....
        /*0544*/ 	.word	0x00000ea0
        /*0548*/ 	.word	0x000000ff
        /*054c*/ 	.word	0x00000210
        /*0550*/ 	.short	0x0100
        /*0552*/ 	.byte	0x04
	.zero		1


	//   ....[67]....
        /*0554*/ 	.word	0x00000eb0
        /*0558*/ 	.word	0x000000ff
        /*055c*/ 	.word	0x00000230
        /*0560*/ 	.short	0x0100
        /*0562*/ 	.byte	0x04
	.zero		1


	//   ....[68]....
        /*0564*/ 	.word	0x00000ec0
        /*0568*/ 	.word	0x000000ff
        /*056c*/ 	.word	0x00000218
        /*0570*/ 	.short	0x0100
        /*0572*/ 	.byte	0x04
	.zero		1


	//   ....[69]....
        /*0574*/ 	.word	0x00000ed0
        /*0578*/ 	.word	0x000000ff
        /*057c*/ 	.word	0x00000238
        /*0580*/ 	.short	0x0100
        /*0582*/ 	.byte	0x04
	.zero		1


	//   ....[70]....
        /*0584*/ 	.word	0x00000ee0
        /*0588*/ 	.word	0x000000ff
        /*058c*/ 	.word	0x00000220
        /*0590*/ 	.short	0x0100
        /*0592*/ 	.byte	0x04
	.zero		1


	//   ....[71]....
        /*0594*/ 	.word	0x00000ef0
        /*0598*/ 	.word	0x000000ff
        /*059c*/ 	.word	0x00000240
        /*05a0*/ 	.short	0x0100
        /*05a2*/ 	.byte	0x04
	.zero		1


	//   ....[72]....
        /*05a4*/ 	.word	0x00000f00
        /*05a8*/ 	.word	0x000000ff
        /*05ac*/ 	.word	0x00000228
        /*05b0*/ 	.short	0x0100
        /*05b2*/ 	.byte	0x04
	.zero		1


	//   ....[73]....
        /*05b4*/ 	.word	0x00000f10
        /*05b8*/ 	.word	0x000000ff
        /*05bc*/ 	.word	0x00000248
        /*05c0*/ 	.short	0x0100
        /*05c2*/ 	.byte	0x04
	.zero		1


	//   ....[74]....
        /*05c4*/ 	.word	0x00001000
        /*05c8*/ 	.word	0x000000ff
        /*05cc*/ 	.word	0x00000250
        /*05d0*/ 	.short	0x0100
        /*05d2*/ 	.byte	0x04
	.zero		1


	//   ....[75]....
        /*05d4*/ 	.word	0x00001010
        /*05d8*/ 	.word	0x000000ff
        /*05dc*/ 	.word	0x00000260
        /*05e0*/ 	.short	0x0100
        /*05e2*/ 	.byte	0x04
	.zero		1


	//   ....[76]....
        /*05e4*/ 	.word	0x00001020
        /*05e8*/ 	.word	0x000000ff
        /*05ec*/ 	.word	0x00000258
        /*05f0*/ 	.short	0x0100
        /*05f2*/ 	.byte	0x04
	.zero		1


	//   ....[77]....
        /*05f4*/ 	.word	0x00001030
        /*05f8*/ 	.word	0x000000ff
        /*05fc*/ 	.word	0x00000268
        /*0600*/ 	.short	0x0100
        /*0602*/ 	.byte	0x04
	.zero		1


	//   ....[78]....
        /*0604*/ 	.word	0x00001130
        /*0608*/ 	.word	0x000000ff
        /*060c*/ 	.word	0x00000270
        /*0610*/ 	.short	0x0100
        /*0612*/ 	.byte	0x06
	.zero		1


	//   ....[79]....
        /*0614*/ 	.word	0x00001fa0
        /*0618*/ 	.word	0x00000000
        /*061c*/ 	.word	0x00000260
        /*0620*/ 	.short	0x010a
        /*0622*/ 	.byte	0xff
	.zero		1


	//   ....[80]....
        /*0624*/ 	.word	0x00001fd0
        /*0628*/ 	.word	0x00000000
        /*062c*/ 	.word	0x00000250
        /*0630*/ 	.short	0x0101
        /*0632*/ 	.byte	0xff
	.zero		1


	//   ....[81]....
        /*0634*/ 	.word	0x00002090
        /*0638*/ 	.word	0x000000ff
        /*063c*/ 	.word	0x000000d0
        /*0640*/ 	.short	0x010a
        /*0642*/ 	.byte	0x04
	.zero		1


	//   ....[82]....
        /*0644*/ 	.word	0x00002160
        /*0648*/ 	.word	0x000000ff
        /*064c*/ 	.word	0x000000d0
        /*0650*/ 	.short	0x010a
        /*0652*/ 	.byte	0x21
	.zero		1


	//   ....[83]....
        /*0654*/ 	.word	0x00002310
        /*0658*/ 	.word	0x000000ff
        /*065c*/ 	.word	0x000000d0
        /*0660*/ 	.short	0x010a
        /*0662*/ 	.byte	0x05
	.zero		1


	//   ....[84]....
        /*0664*/ 	.word	0x00002460
        /*0668*/ 	.word	0x000000ff
        /*066c*/ 	.word	0x000001e8
        /*0670*/ 	.short	0x0101
        /*0672*/ 	.byte	0x06
	.zero		1


	//   ....[85]....
        /*0674*/ 	.word	0x00002480
        /*0678*/ 	.word	0x000000ff
        /*067c*/ 	.word	0x000000d0
        /*0680*/ 	.short	0x010a
        /*0682*/ 	.byte	0x04
	.zero		1


	//   ....[86]....
        /*0684*/ 	.word	0x00002500
        /*0688*/ 	.word	0x000000ff
        /*068c*/ 	.word	0x000000d0
        /*0690*/ 	.short	0x010a
        /*0692*/ 	.byte	0x11
	.zero		1


	//   ....[87]....
        /*0694*/ 	.word	0x00002690
        /*0698*/ 	.word	0x000000ff
        /*069c*/ 	.word	0x000000d0
        /*06a0*/ 	.short	0x010a
        /*06a2*/ 	.byte	0x05
	.zero		1


	//   ....[88]....
        /*06a4*/ 	.word	0x00002830
        /*06a8*/ 	.word	0x00000003
        /*06ac*/ 	.word	0x000001f0
        /*06b0*/ 	.short	0x010a
        /*06b2*/ 	.byte	0xff
	.zero		1


	//   ....[89]....
        /*06b4*/ 	.word	0x00002980
        /*06b8*/ 	.word	0x00000000
        /*06bc*/ 	.word	0x00000000
        /*06c0*/ 	.short	0x0101
        /*06c2*/ 	.byte	0xff
	.zero		1


	//   ....[90]....
        /*06c4*/ 	.word	0x00002f30
        /*06c8*/ 	.word	0x000000ff
        /*06cc*/ 	.word	0x00000000
        /*06d0*/ 	.short	0x010a
        /*06d2*/ 	.byte	0x04
	.zero		1


	//   ....[91]....
        /*06d4*/ 	.word	0x00002fc0
        /*06d8*/ 	.word	0x000000ff
        /*06dc*/ 	.word	0x00000000
        /*06e0*/ 	.short	0x010a
        /*06e2*/ 	.byte	0x05
	.zero		1


	//   ....[92]....
        /*06e4*/ 	.word	0x00003050
        /*06e8*/ 	.word	0x000000ff
        /*06ec*/ 	.word	0x00000000
        /*06f0*/ 	.short	0x010a
        /*06f2*/ 	.byte	0x05
	.zero		1


	//   ....[93]....
        /*06f4*/ 	.word	0x000030e0
        /*06f8*/ 	.word	0x000000ff
        /*06fc*/ 	.word	0x00000000
        /*0700*/ 	.short	0x010a
        /*0702*/ 	.byte	0x05
	.zero		1


	//   ....[94]....
        /*0704*/ 	.word	0x00003170
        /*0708*/ 	.word	0x000000ff
        /*070c*/ 	.word	0x00000000
        /*0710*/ 	.short	0x010a
        /*0712*/ 	.byte	0x05
	.zero		1


	//   ....[95]....
        /*0714*/ 	.word	0x00003200
        /*0718*/ 	.word	0x000000ff
        /*071c*/ 	.word	0x00000000
        /*0720*/ 	.short	0x010a
        /*0722*/ 	.byte	0x05
	.zero		1


	//   ....[96]....
        /*0724*/ 	.word	0x00003290
        /*0728*/ 	.word	0x000000ff
        /*072c*/ 	.word	0x00000000
        /*0730*/ 	.short	0x010a
        /*0732*/ 	.byte	0x05
	.zero		1


	//   ....[97]....
        /*0734*/ 	.word	0x00003320
        /*0738*/ 	.word	0x000000ff
        /*073c*/ 	.word	0x00000000
        /*0740*/ 	.short	0x010a
        /*0742*/ 	.byte	0x05
	.zero		1


	//   ....[98]....
        /*0744*/ 	.word	0x000033b0
        /*0748*/ 	.word	0x000000ff
        /*074c*/ 	.word	0x00000000
        /*0750*/ 	.short	0x010a
        /*0752*/ 	.byte	0x05
	.zero		1


	//   ....[99]....
        /*0754*/ 	.word	0x00003440
        /*0758*/ 	.word	0x000000ff
        /*075c*/ 	.word	0x00000000
        /*0760*/ 	.short	0x010a
        /*0762*/ 	.byte	0x05
	.zero		1


	//   ....[100]....
        /*0764*/ 	.word	0x000034d0
        /*0768*/ 	.word	0x000000ff
        /*076c*/ 	.word	0x00000000
        /*0770*/ 	.short	0x010a
        /*0772*/ 	.byte	0x05
	.zero		1


	//   ....[101]....
        /*0774*/ 	.word	0x00003560
        /*0778*/ 	.word	0x000000ff
        /*077c*/ 	.word	0x00000000
        /*0780*/ 	.short	0x010a
        /*0782*/ 	.byte	0x05
	.zero		1


	//   ....[102]....
        /*0784*/ 	.word	0x000035f0
        /*0788*/ 	.word	0x000000ff
        /*078c*/ 	.word	0x00000000
        /*0790*/ 	.short	0x010a
        /*0792*/ 	.byte	0x05
	.zero		1


	//   ....[103]....
        /*0794*/ 	.word	0x00003680
        /*0798*/ 	.word	0x000000ff
        /*079c*/ 	.word	0x00000000
        /*07a0*/ 	.short	0x010a
        /*07a2*/ 	.byte	0x05
	.zero		1


	//   ....[104]....
        /*07a4*/ 	.word	0x00003710
        /*07a8*/ 	.word	0x000000ff
        /*07ac*/ 	.word	0x00000000
        /*07b0*/ 	.short	0x010a
        /*07b2*/ 	.byte	0x05
	.zero		1


	//   ....[105]....
        /*07b4*/ 	.word	0x000037a0
        /*07b8*/ 	.word	0x000000ff
        /*07bc*/ 	.word	0x00000000
        /*07c0*/ 	.short	0x010a
        /*07c2*/ 	.byte	0x05
	.zero		1


	//   ....[106]....
        /*07c4*/ 	.word	0x00003830
        /*07c8*/ 	.word	0x000000ff
        /*07cc*/ 	.word	0x00000000
        /*07d0*/ 	.short	0x010a
        /*07d2*/ 	.byte	0x05
	.zero		1


	//   ....[107]....
        /*07d4*/ 	.word	0x000038c0
        /*07d8*/ 	.word	0x000000ff
        /*07dc*/ 	.word	0x00000000
        /*07e0*/ 	.short	0x010a
        /*07e2*/ 	.byte	0x05
	.zero		1


	//   ....[108]....
        /*07e4*/ 	.word	0x00003950
        /*07e8*/ 	.word	0x000000ff
        /*07ec*/ 	.word	0x00000000
        /*07f0*/ 	.short	0x010a
        /*07f2*/ 	.byte	0x05
	.zero		1


	//   ....[109]....
        /*07f4*/ 	.word	0x000039e0
        /*07f8*/ 	.word	0x000000ff
        /*07fc*/ 	.word	0x00000000
        /*0800*/ 	.short	0x010a
        /*0802*/ 	.byte	0x05
	.zero		1


	//   ....[110]....
        /*0804*/ 	.word	0x00003a70
        /*0808*/ 	.word	0x000000ff
        /*080c*/ 	.word	0x00000000
        /*0810*/ 	.short	0x010a
        /*0812*/ 	.byte	0x05
	.zero		1


	//   ....[111]....
        /*0814*/ 	.word	0x00003b00
        /*0818*/ 	.word	0x000000ff
        /*081c*/ 	.word	0x00000000
        /*0820*/ 	.short	0x010a
        /*0822*/ 	.byte	0x05
	.zero		1


	//   ....[112]....
        /*0824*/ 	.word	0x00003b90
        /*0828*/ 	.word	0x000000ff
        /*082c*/ 	.word	0x00000000
        /*0830*/ 	.short	0x010a
        /*0832*/ 	.byte	0x05
	.zero		1


	//   ....[113]....
        /*0834*/ 	.word	0x00003c20
        /*0838*/ 	.word	0x000000ff
        /*083c*/ 	.word	0x00000000
        /*0840*/ 	.short	0x010a
        /*0842*/ 	.byte	0x05
	.zero		1


	//   ....[114]....
        /*0844*/ 	.word	0x00003cb0
        /*0848*/ 	.word	0x000000ff
        /*084c*/ 	.word	0x00000000
        /*0850*/ 	.short	0x010a
        /*0852*/ 	.byte	0x05
	.zero		1


	//   ....[115]....
        /*0854*/ 	.word	0x00003d50
        /*0858*/ 	.word	0x00000000
        /*085c*/ 	.word	0x00000000
        /*0860*/ 	.short	0x010a
        /*0862*/ 	.byte	0xff
	.zero		1


	//   ....[116]....
        /*0864*/ 	.word	0x00003e70
        /*0868*/ 	.word	0x00000002
        /*086c*/ 	.word	0x00000250
        /*0870*/ 	.short	0x010a
        /*0872*/ 	.byte	0xff
	.zero		1


	//   ....[117]....
        /*0874*/ 	.word	0x00003ee0
        /*0878*/ 	.word	0x00000002
        /*087c*/ 	.word	0x00000000
        /*0880*/ 	.short	0x0101
        /*0882*/ 	.byte	0xff
	.zero		1


	//   ....[118]....
        /*0884*/ 	.word	0x00003f00
        /*0888*/ 	.word	0x000000ff
        /*088c*/ 	.word	0x00000200
        /*0890*/ 	.short	0x010a
        /*0892*/ 	.byte	0x04
	.zero		1


	//   ....[119]....
        /*0894*/ 	.word	0x00004020
        /*0898*/ 	.word	0x00000002
        /*089c*/ 	.word	0x000001f0
        /*08a0*/ 	.short	0x010a
        /*08a2*/ 	.byte	0xff
	.zero		1


	//   ....[120]....
        /*08a4*/ 	.word	0x00004120
        /*08a8*/ 	.word	0x00000002
        /*08ac*/ 	.word	0x00000000
        /*08b0*/ 	.short	0x0101
        /*08b2*/ 	.byte	0xff
	.zero		1


	//   ....[121]....
        /*08b4*/ 	.word	0x000041b0
        /*08b8*/ 	.word	0x000000ff
        /*08bc*/ 	.word	0x00000200
        /*08c0*/ 	.short	0x0106
        /*08c2*/ 	.byte	0x04
	.zero		1


	//   ....[122]....
        /*08c4*/ 	.word	0x000041d0
        /*08c8*/ 	.word	0x000000ff
        /*08cc*/ 	.word	0x00000200
        /*08d0*/ 	.short	0x010a
        /*08d2*/ 	.byte	0x04
	.zero		1


	//   ....[123]....
        /*08d4*/ 	.word	0x00004260
        /*08d8*/ 	.word	0x000000ff
        /*08dc*/ 	.word	0x00000200
        /*08e0*/ 	.short	0x0106
        /*08e2*/ 	.byte	0x07
	.zero		1


	//   ....[124]....
        /*08e4*/ 	.word	0x000042a0
        /*08e8*/ 	.word	0x00000000
        /*08ec*/ 	.word	0x00000200
        /*08f0*/ 	.short	0x010a
        /*08f2*/ 	.byte	0xff
	.zero		1


	//   ....[125]....
        /*08f4*/ 	.word	0x000044e0
        /*08f8*/ 	.word	0x000000ff
        /*08fc*/ 	.word	0x00000008
        /*0900*/ 	.short	0x010a
        /*0902*/ 	.byte	0x05
	.zero		1


	//   ....[126]....
        /*0904*/ 	.word	0x00004500
        /*0908*/ 	.word	0x000000ff
        /*090c*/ 	.word	0x00000008
        /*0910*/ 	.short	0x010a
        /*0912*/ 	.byte	0x05
	.zero		1


	//   ....[127]....
        /*0914*/ 	.word	0x00004690
        /*0918*/ 	.word	0x000000ff
        /*091c*/ 	.word	0x00000008
        /*0920*/ 	.short	0x010a
        /*0922*/ 	.byte	0x05
	.zero		1


	//   ....[128]....
        /*0924*/ 	.word	0x000046b0
        /*0928*/ 	.word	0x000000ff
        /*092c*/ 	.word	0x00000008
        /*0930*/ 	.short	0x010a
        /*0932*/ 	.byte	0x05
	.zero		1


	//   ....[129]....
        /*0934*/ 	.word	0x00004770
        /*0938*/ 	.word	0x000000ff
        /*093c*/ 	.word	0x00000000
        /*0940*/ 	.short	0x0101
        /*0942*/ 	.byte	0x04
	.zero		1


	//   ....[130]....
        /*0944*/ 	.word	0x00004a70
        /*0948*/ 	.word	0x00000000
        /*094c*/ 	.word	0x000001f0
        /*0950*/ 	.short	0x010a
        /*0952*/ 	.byte	0xff
	.zero		1


	//   ....[131]....
        /*0954*/ 	.word	0x00004b30
        /*0958*/ 	.word	0x00000000
        /*095c*/ 	.word	0x00000000
        /*0960*/ 	.short	0x0101
        /*0962*/ 	.byte	0xff
	.zero		1


	//   ....[132]....
        /*0964*/ 	.word	0x00004bf0
        /*0968*/ 	.word	0x000000ff
        /*096c*/ 	.word	0x00000000
        /*0970*/ 	.short	0x010a
        /*0972*/ 	.byte	0x04
	.zero		1


	//   ....[133]....
        /*0974*/ 	.word	0x00004c00
        /*0978*/ 	.word	0x000000ff
        /*097c*/ 	.word	0x00000230
        /*0980*/ 	.short	0x010a
        /*0982*/ 	.byte	0x17
	.zero		1


	//   ....[134]....
        /*0984*/ 	.word	0x00004cb0
        /*0988*/ 	.word	0x000000ff
        /*098c*/ 	.word	0x00000000
        /*0990*/ 	.short	0x010a
        /*0992*/ 	.byte	0x05
	.zero		1


	//   ....[135]....
        /*0994*/ 	.word	0x00004df0
        /*0998*/ 	.word	0x000000ff
        /*099c*/ 	.word	0x00000000
        /*09a0*/ 	.short	0x010a
        /*09a2*/ 	.byte	0x04
	.zero		1


	//   ....[136]....
        /*09a4*/ 	.word	0x00005040
        /*09a8*/ 	.word	0x000000ff
        /*09ac*/ 	.word	0x00000000
        /*09b0*/ 	.short	0x010a
        /*09b2*/ 	.byte	0x04
	.zero		1


	//   ....[137]....
        /*09b4*/ 	.word	0x000050d0
        /*09b8*/ 	.word	0x000000ff
        /*09bc*/ 	.word	0x00000000
        /*09c0*/ 	.short	0x010a
        /*09c2*/ 	.byte	0x05
	.zero		1


	//   ....[138]....
        /*09c4*/ 	.word	0x00005160
        /*09c8*/ 	.word	0x000000ff
        /*09cc*/ 	.word	0x00000000
        /*09d0*/ 	.short	0x010a
        /*09d2*/ 	.byte	0x05
	.zero		1


	//   ....[139]....
        /*09d4*/ 	.word	0x00005200
        /*09d8*/ 	.word	0x00000000
        /*09dc*/ 	.word	0x00000000
        /*09e0*/ 	.short	0x010a
        /*09e2*/ 	.byte	0xff
	.zero		1


	//   ....[140]....
        /*09e4*/ 	.word	0x00005240
        /*09e8*/ 	.word	0x00000000
        /*09ec*/ 	.word	0x00000000
        /*09f0*/ 	.short	0x010a
        /*09f2*/ 	.byte	0xff
	.zero		1


	//   ....[141]....
        /*09f4*/ 	.word	0x000052b0
        /*09f8*/ 	.word	0x000000ff
        /*09fc*/ 	.word	0x00000000
        /*0a00*/ 	.short	0x0101
        /*0a02*/ 	.byte	0x04
	.zero		1


	//   ....[142]....
        /*0a04*/ 	.word	0x000052f0
        /*0a08*/ 	.word	0x000000ff
        /*0a0c*/ 	.word	0x00000270
        /*0a10*/ 	.short	0x010a
        /*0a12*/ 	.byte	0x11
	.zero		1


	//   ....[143]....
        /*0a14*/ 	.word	0x00005340
        /*0a18*/ 	.word	0x000000ff
        /*0a1c*/ 	.word	0x00000000
        /*0a20*/ 	.short	0x0101
        /*0a22*/ 	.byte	0x04
	.zero		1


	//   ....[144]....
        /*0a24*/ 	.word	0x000057e0
        /*0a28*/ 	.word	0x0000000c
        /*0a2c*/ 	.word	0x000001f0
        /*0a30*/ 	.short	0x010a
        /*0a32*/ 	.byte	0xff
	.zero		1


	//   ....[145]....
        /*0a34*/ 	.word	0x00005950
        /*0a38*/ 	.word	0x00000000
        /*0a3c*/ 	.word	0x00000000
        /*0a40*/ 	.short	0x0101
        /*0a42*/ 	.byte	0xff
	.zero		1


	//   ....[146]....
        /*0a44*/ 	.word	0x00005de0
        /*0a48*/ 	.word	0x000000ff
        /*0a4c*/ 	.word	0x000001e8
        /*0a50*/ 	.short	0x010a
        /*0a52*/ 	.byte	0x15
	.zero		1


	//   ....[147]....
        /*0a54*/ 	.word	0x00005f60
        /*0a58*/ 	.word	0x000000ff
        /*0a5c*/ 	.word	0x000001c0
        /*0a60*/ 	.short	0x010a
        /*0a62*/ 	.byte	0x15
	.zero		1


	//   ....[148]....
        /*0a64*/ 	.word	0x00006160
        /*0a68*/ 	.word	0x000000ff
        /*0a6c*/ 	.word	0x000001a0
        /*0a70*/ 	.short	0x010b
        /*0a72*/ 	.byte	0x15
	.zero		1


	//   ....[149]....
        /*0a74*/ 	.word	0x00006170
        /*0a78*/ 	.word	0x000000ff
        /*0a7c*/ 	.word	0x00000000
        /*0a80*/ 	.short	0x0101
        /*0a82*/ 	.byte	0x06
	.zero		1


	//   ....[150]....
        /*0a84*/ 	.word	0x00006180
        /*0a88*/ 	.word	0x000000ff
        /*0a8c*/ 	.word	0x000001c8
        /*0a90*/ 	.short	0x010a
        /*0a92*/ 	.byte	0x15
	.zero		1


	//   ....[151]....
        /*0a94*/ 	.word	0x00006330
        /*0a98*/ 	.word	0x000000ff
        /*0a9c*/ 	.word	0x000001a8
        /*0aa0*/ 	.short	0x010b
        /*0aa2*/ 	.byte	0x15
	.zero		1


	//   ....[152]....
        /*0aa4*/ 	.word	0x00006340
        /*0aa8*/ 	.word	0x000000ff
        /*0aac*/ 	.word	0x00000000
        /*0ab0*/ 	.short	0x0101
        /*0ab2*/ 	.byte	0x06
	.zero		1


	//   ....[153]....
        /*0ab4*/ 	.word	0x00006350
        /*0ab8*/ 	.word	0x000000ff
        /*0abc*/ 	.word	0x000001d0
        /*0ac0*/ 	.short	0x010a
        /*0ac2*/ 	.byte	0x15
	.zero		1


	//   ....[154]....
        /*0ac4*/ 	.word	0x00006500
        /*0ac8*/ 	.word	0x000000ff
        /*0acc*/ 	.word	0x000001b0
        /*0ad0*/ 	.short	0x010b
        /*0ad2*/ 	.byte	0x15
	.zero		1


	//   ....[155]....
        /*0ad4*/ 	.word	0x00006510
        /*0ad8*/ 	.word	0x000000ff
        /*0adc*/ 	.word	0x00000000
        /*0ae0*/ 	.short	0x0101
        /*0ae2*/ 	.byte	0x06
	.zero		1


	//   ....[156]....
        /*0ae4*/ 	.word	0x00006520
        /*0ae8*/ 	.word	0x000000ff
        /*0aec*/ 	.word	0x000001d8
        /*0af0*/ 	.short	0x010a
        /*0af2*/ 	.byte	0x15
	.zero		1


	//   ....[157]....
        /*0af4*/ 	.word	0x00006760
        /*0af8*/ 	.word	0x000000ff
        /*0afc*/ 	.word	0x000001b8
        /*0b00*/ 	.short	0x010b
        /*0b02*/ 	.byte	0x15
	.zero		1


	//   ....[158]....
        /*0b04*/ 	.word	0x00006770
        /*0b08*/ 	.word	0x000000ff
        /*0b0c*/ 	.word	0x00000000
        /*0b10*/ 	.short	0x0101
        /*0b12*/ 	.byte	0x25
	.zero		1


	//   ....[159]....
        /*0b14*/ 	.word	0x000067b0
        /*0b18*/ 	.word	0x000000ff
        /*0b1c*/ 	.word	0x000001c0
        /*0b20*/ 	.short	0x010a
        /*0b22*/ 	.byte	0x15
	.zero		1


	//   ....[160]....
        /*0b24*/ 	.word	0x000067d0
        /*0b28*/ 	.word	0x000000ff
        /*0b2c*/ 	.word	0x000001c8
        /*0b30*/ 	.short	0x010a
        /*0b32*/ 	.byte	0x15
	.zero		1


	//   ....[161]....
        /*0b34*/ 	.word	0x000067f0
        /*0b38*/ 	.word	0x000000ff
        /*0b3c*/ 	.word	0x000001d0
        /*0b40*/ 	.short	0x010a
        /*0b42*/ 	.byte	0x15
	.zero		1


	//   ....[162]....
        /*0b44*/ 	.word	0x00006830
        /*0b48*/ 	.word	0x00000000
        /*0b4c*/ 	.word	0x000001d8
        /*0b50*/ 	.short	0x010a
        /*0b52*/ 	.byte	0xff
	.zero		1


	//   ....[163]....
        /*0b54*/ 	.word	0x00006b50
        /*0b58*/ 	.word	0x00000003
        /*0b5c*/ 	.word	0x000001f0
        /*0b60*/ 	.short	0x010a
        /*0b62*/ 	.byte	0xff
	.zero		1


	//   ....[164]....
        /*0b64*/ 	.word	0x00006cd0
        /*0b68*/ 	.word	0x00000000
        /*0b6c*/ 	.word	0x00000000
        /*0b70*/ 	.short	0x0101
        /*0b72*/ 	.byte	0xff
	.zero		1


	//   ....[165]....
        /*0b74*/ 	.word	0x000077b0
        /*0b78*/ 	.word	0x000000ff
        /*0b7c*/ 	.word	0x000001a0
        /*0b80*/ 	.short	0x010a
        /*0b82*/ 	.byte	0x2b
	.zero		1


	//   ....[166]....
        /*0b84*/ 	.word	0x000077e0
        /*0b88*/ 	.word	0x00000036
        /*0b8c*/ 	.word	0x00000210
        /*0b90*/ 	.short	0x010a
        /*0b92*/ 	.byte	0xff
	.zero		1


	//   ....[167]....
        /*0b94*/ 	.word	0x000078f0
        /*0b98*/ 	.word	0x000000ff
        /*0b9c*/ 	.word	0x000001a0
        /*0ba0*/ 	.short	0x010a
        /*0ba2*/ 	.byte	0x2b
	.zero		1


	//   ....[168]....
        /*0ba4*/ 	.word	0x000079c0
        /*0ba8*/ 	.word	0x00000036
        /*0bac*/ 	.word	0x00000210
        /*0bb0*/ 	.short	0x010a
        /*0bb2*/ 	.byte	0xff
	.zero		1


	//   ....[169]....
        /*0bb4*/ 	.word	0x00008180
        /*0bb8*/ 	.word	0x00000000
        /*0bbc*/ 	.word	0x00000000
        /*0bc0*/ 	.short	0x0101
        /*0bc2*/ 	.byte	0xff
	.zero		1


	//   ....[170]....
        /*0bc4*/ 	.word	0x00008190
        /*0bc8*/ 	.word	0x00000002
        /*0bcc*/ 	.word	0x000001a0
        /*0bd0*/ 	.short	0x010a
        /*0bd2*/ 	.byte	0xff
	.zero		1


	//   ....[171]....
        /*0bd4*/ 	.word	0x00008250
        /*0bd8*/ 	.word	0x00000002
        /*0bdc*/ 	.word	0x000001a0
        /*0be0*/ 	.short	0x010a
        /*0be2*/ 	.byte	0xff
	.zero		1


	//   ....[172]....
        /*0be4*/ 	.word	0x00008a50
        /*0be8*/ 	.word	0x00000000
        /*0bec*/ 	.word	0x00000000
        /*0bf0*/ 	.short	0x0101
        /*0bf2*/ 	.byte	0xff
	.zero		1


	//   ....[173]....
        /*0bf4*/ 	.word	0x00008a70
        /*0bf8*/ 	.word	0x00000002
        /*0bfc*/ 	.word	0x000001a0
        /*0c00*/ 	.short	0x010a
        /*0c02*/ 	.byte	0xff
	.zero		1


	//   ....[174]....
        /*0c04*/ 	.word	0x00008b20
        /*0c08*/ 	.word	0x00000002
        /*0c0c*/ 	.word	0x000001a0
        /*0c10*/ 	.short	0x010a
        /*0c12*/ 	.byte	0xff
	.zero		1


	//   ....[175]....
        /*0c14*/ 	.word	0x00009320
        /*0c18*/ 	.word	0x00000000
        /*0c1c*/ 	.word	0x00000000
        /*0c20*/ 	.short	0x0101
        /*0c22*/ 	.byte	0xff
	.zero		1


	//   ....[176]....
        /*0c24*/ 	.word	0x00009340
        /*0c28*/ 	.word	0x00000003
        /*0c2c*/ 	.word	0x000001a0
        /*0c30*/ 	.short	0x010a
        /*0c32*/ 	.byte	0xff
	.zero		1


	//   ....[177]....
        /*0c34*/ 	.word	0x000093f0
        /*0c38*/ 	.word	0x00000003
        /*0c3c*/ 	.word	0x000001a0
        /*0c40*/ 	.short	0x010a
        /*0c42*/ 	.byte	0xff
	.zero		1


	//   ....[178]....
        /*0c44*/ 	.word	0x000096a0
        /*0c48*/ 	.word	0x00000036
        /*0c4c*/ 	.word	0x00000000
        /*0c50*/ 	.short	0x0101
        /*0c52*/ 	.byte	0xff
	.zero		1


	//   ....[179]....
        /*0c54*/ 	.word	0x00009c40
        /*0c58*/ 	.word	0x00000000
        /*0c5c*/ 	.word	0x00000000
        /*0c60*/ 	.short	0x0101
        /*0c62*/ 	.byte	0xff
	.zero		1


	//   ....[180]....
        /*0c64*/ 	.word	0x00009ee0
        /*0c68*/ 	.word	0x000000ff
        /*0c6c*/ 	.word	0x00000000
        /*0c70*/ 	.short	0x0101
        /*0c72*/ 	.byte	0x06
	.zero		1


	//   ....[181]....
        /*0c74*/ 	.word	0x00009f00
        /*0c78*/ 	.word	0x00000000
        /*0c7c*/ 	.word	0x00000260
        /*0c80*/ 	.short	0x010a
        /*0c82*/ 	.byte	0xff
	.zero		1


	//   ....[182]....
        /*0c84*/ 	.word	0x00009f60
        /*0c88*/ 	.word	0x00000000
        /*0c8c*/ 	.word	0x000000d0
        /*0c90*/ 	.short	0x010a
        /*0c92*/ 	.byte	0xff
	.zero		1


	//   ....[183]....
        /*0c94*/ 	.word	0x00009fc0
        /*0c98*/ 	.word	0x00000000
        /*0c9c*/ 	.word	0x000000d0
        /*0ca0*/ 	.short	0x010a
        /*0ca2*/ 	.byte	0xff
	.zero		1


	//   ....[184]....
        /*0ca4*/ 	.word	0x0000a010
        /*0ca8*/ 	.word	0x00000003
        /*0cac*/ 	.word	0x000001f0
        /*0cb0*/ 	.short	0x010a
        /*0cb2*/ 	.byte	0xff
	.zero		1


	//   ....[185]....
        /*0cb4*/ 	.word	0x0000a070
        /*0cb8*/ 	.word	0x00000000
        /*0cbc*/ 	.word	0x00000000
        /*0cc0*/ 	.short	0x010a
        /*0cc2*/ 	.byte	0xff
	.zero		1


	//   ....[186]....
        /*0cc4*/ 	.word	0x0000a0d0
        /*0cc8*/ 	.word	0x00000000
        /*0ccc*/ 	.word	0x00000000
        /*0cd0*/ 	.short	0x010a
        /*0cd2*/ 	.byte	0xff
	.zero		1


	//   ....[187]....
        /*0cd4*/ 	.word	0x0000a130
        /*0cd8*/ 	.word	0x00000000
        /*0cdc*/ 	.word	0x00000000
        /*0ce0*/ 	.short	0x010a
        /*0ce2*/ 	.byte	0xff
	.zero		1


	//   ....[188]....
        /*0ce4*/ 	.word	0x0000a190
        /*0ce8*/ 	.word	0x00000000
        /*0cec*/ 	.word	0x00000000
        /*0cf0*/ 	.short	0x010a
        /*0cf2*/ 	.byte	0xff
	.zero		1


	//   ....[189]....
        /*0cf4*/ 	.word	0x0000a1f0
        /*0cf8*/ 	.word	0x00000000
        /*0cfc*/ 	.word	0x00000000
        /*0d00*/ 	.short	0x010a
        /*0d02*/ 	.byte	0xff
	.zero		1


	//   ....[190]....
        /*0d04*/ 	.word	0x0000a250
        /*0d08*/ 	.word	0x00000000
        /*0d0c*/ 	.word	0x00000000
        /*0d10*/ 	.short	0x010a
        /*0d12*/ 	.byte	0xff
	.zero		1


	//   ....[191]....
        /*0d14*/ 	.word	0x0000a2b0
        /*0d18*/ 	.word	0x00000000
        /*0d1c*/ 	.word	0x00000000
        /*0d20*/ 	.short	0x010a
        /*0d22*/ 	.byte	0xff
	.zero		1


	//   ....[192]....
        /*0d24*/ 	.word	0x0000a310
        /*0d28*/ 	.word	0x00000000
        /*0d2c*/ 	.word	0x00000000
        /*0d30*/ 	.short	0x010a
        /*0d32*/ 	.byte	0xff
	.zero		1


	//   ....[193]....
        /*0d34*/ 	.word	0x0000a370
        /*0d38*/ 	.word	0x00000000
        /*0d3c*/ 	.word	0x00000000
        /*0d40*/ 	.short	0x010a
        /*0d42*/ 	.byte	0xff
	.zero		1


	//   ....[194]....
        /*0d44*/ 	.word	0x0000a3d0
        /*0d48*/ 	.word	0x00000000
        /*0d4c*/ 	.word	0x00000000
        /*0d50*/ 	.short	0x010a
        /*0d52*/ 	.byte	0xff
	.zero		1


	//   ....[195]....
        /*0d54*/ 	.word	0x0000a430
        /*0d58*/ 	.word	0x00000000
        /*0d5c*/ 	.word	0x00000000
        /*0d60*/ 	.short	0x010a
        /*0d62*/ 	.byte	0xff
	.zero		1


	//   ....[196]....
        /*0d64*/ 	.word	0x0000a490
        /*0d68*/ 	.word	0x00000000
        /*0d6c*/ 	.word	0x00000000
        /*0d70*/ 	.short	0x010a
        /*0d72*/ 	.byte	0xff
	.zero		1


	//   ....[197]....
        /*0d74*/ 	.word	0x0000a4f0
        /*0d78*/ 	.word	0x00000000
        /*0d7c*/ 	.word	0x00000000
        /*0d80*/ 	.short	0x010a
        /*0d82*/ 	.byte	0xff
	.zero		1


	//   ....[198]....
        /*0d84*/ 	.word	0x0000a550
        /*0d88*/ 	.word	0x00000000
        /*0d8c*/ 	.word	0x00000000
        /*0d90*/ 	.short	0x010a
        /*0d92*/ 	.byte	0xff
	.zero		1


	//   ....[199]....
        /*0d94*/ 	.word	0x0000a5b0
        /*0d98*/ 	.word	0x00000000
        /*0d9c*/ 	.word	0x00000000
        /*0da0*/ 	.short	0x010a
        /*0da2*/ 	.byte	0xff
	.zero		1


	//   ....[200]....
        /*0da4*/ 	.word	0x0000a610
        /*0da8*/ 	.word	0x00000000
        /*0dac*/ 	.word	0x00000000
        /*0db0*/ 	.short	0x010a
        /*0db2*/ 	.byte	0xff
	.zero		1


	//   ....[201]....
        /*0db4*/ 	.word	0x0000a670
        /*0db8*/ 	.word	0x00000000
        /*0dbc*/ 	.word	0x00000000
        /*0dc0*/ 	.short	0x010a
        /*0dc2*/ 	.byte	0xff
	.zero		1


	//   ....[202]....
        /*0dc4*/ 	.word	0x0000a6d0
        /*0dc8*/ 	.word	0x00000000
        /*0dcc*/ 	.word	0x00000000
        /*0dd0*/ 	.short	0x010a
        /*0dd2*/ 	.byte	0xff
	.zero		1


	//   ....[203]....
        /*0dd4*/ 	.word	0x0000a730
        /*0dd8*/ 	.word	0x00000000
        /*0ddc*/ 	.word	0x00000000
        /*0de0*/ 	.short	0x010a
        /*0de2*/ 	.byte	0xff
	.zero		1


	//   ....[204]....
        /*0de4*/ 	.word	0x0000a790
        /*0de8*/ 	.word	0x00000000
        /*0dec*/ 	.word	0x00000000
        /*0df0*/ 	.short	0x010a
        /*0df2*/ 	.byte	0xff
	.zero		1


	//   ....[205]....
        /*0df4*/ 	.word	0x0000a7f0
        /*0df8*/ 	.word	0x00000000
        /*0dfc*/ 	.word	0x00000000
        /*0e00*/ 	.short	0x010a
        /*0e02*/ 	.byte	0xff
	.zero		1


	//   ....[206]....
        /*0e04*/ 	.word	0x0000a850
        /*0e08*/ 	.word	0x00000000
        /*0e0c*/ 	.word	0x00000000
        /*0e10*/ 	.short	0x010a
        /*0e12*/ 	.byte	0xff
	.zero		1


	//   ....[207]....
        /*0e14*/ 	.word	0x0000a8b0
        /*0e18*/ 	.word	0x00000000
        /*0e1c*/ 	.word	0x00000000
        /*0e20*/ 	.short	0x010a
        /*0e22*/ 	.byte	0xff
	.zero		1


	//   ....[208]....
        /*0e24*/ 	.word	0x0000a910
        /*0e28*/ 	.word	0x00000000
        /*0e2c*/ 	.word	0x00000000
        /*0e30*/ 	.short	0x010a
        /*0e32*/ 	.byte	0xff
	.zero		1


	//   ....[209]....
        /*0e34*/ 	.word	0x0000a970
        /*0e38*/ 	.word	0x00000000
        /*0e3c*/ 	.word	0x00000000
        /*0e40*/ 	.short	0x010a
        /*0e42*/ 	.byte	0xff
	.zero		1


	//   ....[210]....
        /*0e44*/ 	.word	0x0000a9c0
        /*0e48*/ 	.word	0x00000002
        /*0e4c*/ 	.word	0x00000250
        /*0e50*/ 	.short	0x010a
        /*0e52*/ 	.byte	0xff
	.zero		1


	//   ....[211]....
        /*0e54*/ 	.word	0x0000aa20
        /*0e58*/ 	.word	0x00000002
        /*0e5c*/ 	.word	0x00000200
        /*0e60*/ 	.short	0x010a
        /*0e62*/ 	.byte	0xff
	.zero		1


	//   ....[212]....
        /*0e64*/ 	.word	0x0000aa70
        /*0e68*/ 	.word	0x00000002
        /*0e6c*/ 	.word	0x000001f0
        /*0e70*/ 	.short	0x010a
        /*0e72*/ 	.byte	0xff
	.zero		1


	//   ....[213]....
        /*0e74*/ 	.word	0x0000aad0
        /*0e78*/ 	.word	0x00000000
        /*0e7c*/ 	.word	0x00000200
        /*0e80*/ 	.short	0x010a
        /*0e82*/ 	.byte	0xff
	.zero		1


	//   ....[214]....
        /*0e84*/ 	.word	0x0000ab30
        /*0e88*/ 	.word	0x00000005
        /*0e8c*/ 	.word	0x00000008
        /*0e90*/ 	.short	0x010a
        /*0e92*/ 	.byte	0xff
	.zero		1


	//   ....[215]....
        /*0e94*/ 	.word	0x0000ac10
        /*0e98*/ 	.word	0x00000000
        /*0e9c*/ 	.word	0x00000008
        /*0ea0*/ 	.short	0x010a
        /*0ea2*/ 	.byte	0xff
	.zero		1


	//   ....[216]....
        /*0ea4*/ 	.word	0x0000ac60
        /*0ea8*/ 	.word	0x00000000
        /*0eac*/ 	.word	0x000001f0
        /*0eb0*/ 	.short	0x010a
        /*0eb2*/ 	.byte	0xff
	.zero		1


	//   ....[217]....
        /*0eb4*/ 	.word	0x0000acc0
        /*0eb8*/ 	.word	0x00000000
        /*0ebc*/ 	.word	0x00000230
        /*0ec0*/ 	.short	0x010a
        /*0ec2*/ 	.byte	0xff
	.zero		1


	//   ....[218]....
        /*0ec4*/ 	.word	0x0000ad20
        /*0ec8*/ 	.word	0x00000000
        /*0ecc*/ 	.word	0x00000000
        /*0ed0*/ 	.short	0x010a
        /*0ed2*/ 	.byte	0xff
	.zero		1


	//   ....[219]....
        /*0ed4*/ 	.word	0x0000ad80
        /*0ed8*/ 	.word	0x00000000
        /*0edc*/ 	.word	0x00000000
        /*0ee0*/ 	.short	0x010a
        /*0ee2*/ 	.byte	0xff
	.zero		1


	//   ....[220]....
        /*0ee4*/ 	.word	0x0000ade0
        /*0ee8*/ 	.word	0x00000000
        /*0eec*/ 	.word	0x00000000
        /*0ef0*/ 	.short	0x010a
        /*0ef2*/ 	.byte	0xff
	.zero		1


	//   ....[221]....
        /*0ef4*/ 	.word	0x0000ae40
        /*0ef8*/ 	.word	0x00000000
        /*0efc*/ 	.word	0x00000000
        /*0f00*/ 	.short	0x010a
        /*0f02*/ 	.byte	0xff
	.zero		1


	//   ....[222]....
        /*0f04*/ 	.word	0x0000aea0
        /*0f08*/ 	.word	0x00000000
        /*0f0c*/ 	.word	0x00000270
        /*0f10*/ 	.short	0x010a
        /*0f12*/ 	.byte	0xff
	.zero		1


	//   ....[223]....
        /*0f14*/ 	.word	0x0000aef0
        /*0f18*/ 	.word	0x0000000c
        /*0f1c*/ 	.word	0x000001f0
        /*0f20*/ 	.short	0x010a
        /*0f22*/ 	.byte	0xff
	.zero		1


	//   ....[224]....
        /*0f24*/ 	.word	0x0000af50
        /*0f28*/ 	.word	0x00000000
        /*0f2c*/ 	.word	0x000001e8
        /*0f30*/ 	.short	0x010a
        /*0f32*/ 	.byte	0xff
	.zero		1


	//   ....[225]....
        /*0f34*/ 	.word	0x0000afb0
        /*0f38*/ 	.word	0x00000000
        /*0f3c*/ 	.word	0x000001c0
        /*0f40*/ 	.short	0x010a
        /*0f42*/ 	.byte	0xff
	.zero		1


	//   ....[226]....
        /*0f44*/ 	.word	0x0000b010
        /*0f48*/ 	.word	0x00000000
        /*0f4c*/ 	.word	0x000001c8
        /*0f50*/ 	.short	0x010a
        /*0f52*/ 	.byte	0xff
	.zero		1


	//   ....[227]....
        /*0f54*/ 	.word	0x0000b070
        /*0f58*/ 	.word	0x00000000
        /*0f5c*/ 	.word	0x000001d0
        /*0f60*/ 	.short	0x010a
        /*0f62*/ 	.byte	0xff
	.zero		1


	//   ....[228]....
        /*0f64*/ 	.word	0x0000b0d0
        /*0f68*/ 	.word	0x00000000
        /*0f6c*/ 	.word	0x000001d8
        /*0f70*/ 	.short	0x010a
        /*0f72*/ 	.byte	0xff
	.zero		1


	//   ....[229]....
        /*0f74*/ 	.word	0x0000b130
        /*0f78*/ 	.word	0x00000000
        /*0f7c*/ 	.word	0x000001c0
        /*0f80*/ 	.short	0x010a
        /*0f82*/ 	.byte	0xff
	.zero		1


	//   ....[230]....
        /*0f84*/ 	.word	0x0000b190
        /*0f88*/ 	.word	0x00000000
        /*0f8c*/ 	.word	0x000001c8
        /*0f90*/ 	.short	0x010a
        /*0f92*/ 	.byte	0xff
	.zero		1


	//   ....[231]....
        /*0f94*/ 	.word	0x0000b1f0
        /*0f98*/ 	.word	0x00000000
        /*0f9c*/ 	.word	0x000001d0
        /*0fa0*/ 	.short	0x010a
        /*0fa2*/ 	.byte	0xff
	.zero		1


	//   ....[232]....
        /*0fa4*/ 	.word	0x0000b240
        /*0fa8*/ 	.word	0x00000003
        /*0fac*/ 	.word	0x000001f0
        /*0fb0*/ 	.short	0x010a
        /*0fb2*/ 	.byte	0xff
	.zero		1


	//   ....[233]....
        /*0fb4*/ 	.word	0x0000b2a0
        /*0fb8*/ 	.word	0x00000002
        /*0fbc*/ 	.word	0x000001a0
        /*0fc0*/ 	.short	0x010a
        /*0fc2*/ 	.byte	0xff
	.zero		1


	//   ....[234]....
        /*0fc4*/ 	.word	0x0000b2f0
        /*0fc8*/ 	.word	0x00000036
        /*0fcc*/ 	.word	0x00000210
        /*0fd0*/ 	.short	0x010a
        /*0fd2*/ 	.byte	0xff
	.zero		1


	//   ....[235]....
        /*0fd4*/ 	.word	0x0000b340
        /*0fd8*/ 	.word	0x00000002
        /*0fdc*/ 	.word	0x000001a0
        /*0fe0*/ 	.short	0x010a
        /*0fe2*/ 	.byte	0xff
	.zero		1


	//   ....[236]....
        /*0fe4*/ 	.word	0x0000b390
        /*0fe8*/ 	.word	0x00000002
        /*0fec*/ 	.word	0x000001a0
        /*0ff0*/ 	.short	0x010a
        /*0ff2*/ 	.byte	0xff
	.zero		1


	//   ....[237]....
        /*0ff4*/ 	.word	0x0000b3e0
        /*0ff8*/ 	.word	0x00000003
        /*0ffc*/ 	.word	0x000001a0
        /*1000*/ 	.short	0x010a
        /*1002*/ 	.byte	0xff
	.zero		1


	//----- nvinfo : EIATTR_NUM_MBARRIERS
	.align		4
.L_47:
        /*1004*/ 	.byte	0x03, 0x38
        /*1006*/ 	.short	0x004f


	//----- nvinfo : EIATTR_EXIT_INSTR_OFFSETS
	.align		4
        /*1008*/ 	.byte	0x04, 0x1c
        /*100a*/ 	.short	(.L_49 - .L_48)


	//   ....[0]....
.L_48:
        /*100c*/ 	.word	0x00003d80


	//   ....[1]....
        /*1010*/ 	.word	0x00004270


	//   ....[2]....
        /*1014*/ 	.word	0x000042d0


	//   ....[3]....
        /*1018*/ 	.word	0x00005570


	//   ....[4]....
        /*101c*/ 	.word	0x00006860


	//   ....[5]....
        /*1020*/ 	.word	0x000068a0


	//   ....[6]....
        /*1024*/ 	.word	0x00009de0


	//   ....[7]....
        /*1028*/ 	.word	0x00009e50


	//   ....[8]....
        /*102c*/ 	.word	0x00009e80


	//   ....[9]....
        /*1030*/ 	.word	0x00009ef0


	//----- nvinfo : EIATTR_MAX_THREADS
	.align		4
.L_49:
        /*1034*/ 	.byte	0x04, 0x05
        /*1036*/ 	.short	(.L_51 - .L_50)
.L_50:
        /*1038*/ 	.word	0x00000100
        /*103c*/ 	.word	0x00000001
        /*1040*/ 	.word	0x00000001


	//----- nvinfo : EIATTR_CRS_STACK_SIZE
	.align		4
.L_51:
        /*1044*/ 	.byte	0x04, 0x1e
        /*1046*/ 	.short	(.L_53 - .L_52)
.L_52:
        /*1048*/ 	.word	0x00000000


	//----- nvinfo : EIATTR_CBANK_PARAM_SIZE
	.align		4
.L_53:
        /*104c*/ 	.byte	0x03, 0x19
        /*104e*/ 	.short	0x0800


	//----- nvinfo : EIATTR_PARAM_CBANK
	.align		4
        /*1050*/ 	.byte	0x04, 0x0a
        /*1052*/ 	.short	(.L_55 - .L_54)
	.align		4
.L_54:
        /*1054*/ 	.word	index@(.nv.constant0._ZN7cutlass13device_kernelINS_4gemm6kernel13GemmUniversalIN4cute5tupleIJiiiiEEENS1_10collective13CollectiveMmaINS1_35MainloopSm100TmaUmmaWarpSpecializedILi26ELi2ELi4ENS5_IJNS4_1CILi4EEESB_NSA_ILi1EEEEEEEENS5_IJNSA_ILi128EEESF_NSA_ILi32EEEEEENS_6half_tENS5_IJlSC_lEEESI_SJ_NS4_8TiledMMAINS4_8MMA_AtomIJNS4_26SM100_MMA_F16BF16_2x1SM_SSISI_SI_fLi128ELi128ELNS4_4UMMA5MajorE0ELSO_0ELNSN_7ScaleInE0ELSP_0EEEEEENS4_6LayoutINS5_IJSC_SC_SC_EEENS5_IJNSA_ILi0EEESU_SU_EEEEENS5_IJNS4_10UnderscoreESX_SX_EEEEENS4_28SM100_TMA_2SM_LOAD_MULTICASTENS4_14ComposedLayoutINS4_7SwizzleILi2ELi4ELi3EEENS4_18smem_ptr_flag_bitsILi16EEENSS_INS5_IJNSA_ILi8EEESG_EEENS5_IJSG_SC_EEEEEEEvNS4_8identityES10_S1A_vS1B_EENS_8epilogue10collective18CollectiveEpilogueINS1D_23Sm100TmaWarpSpecializedILi4ELi2ELi16ELb1ELb0EEEJNS5_IJNSA_ILi64EEESF_SG_EEENS5_IJNSS_IS1I_SC_EENSS_INS5_IJNSA_ILi16EEENSA_ILi2EEEEEENS5_IJSC_S1I_EEEEEEEESI_SJ_SI_SJ_NS1D_6fusion15FusionCallbacksIS1H_NS1R_17LinearCombinationISI_fSI_fLNS_15FloatRoundStyleE2EEES1J_S1Q_JEEENS4_5SM1004TMEM4LOAD26SM100_TMEM_LOAD_32dp32b16xENS4_13SM90_TMA_LOADENS11_INS12_ILi1ELi4ELi3EEES15_NSS_INS5_IJS16_S1L_EEENS5_IJS1L_SC_EEEEEEENS4_39AutoVectorizingCopyWithAssumedAlignmentILi128EEENS4_14SM90_TMA_STOREES26_S28_S28_EEEvvEEEEvNT_6ParamsE)
        /*1058*/ 	.short	0x0380
        /*105a*/ 	.short	0x0800


	//----- nvinfo : EIATTR_SW_WAR
	.align		4
.L_55:
        /*105c*/ 	.byte	0x04, 0x36
        /*105e*/ 	.short	(.L_57 - .L_56)
.L_56:
        /*1060*/ 	.word	0x00000008
.L_57:


//--------------------- .nv.callgraph             --------------------------
	.section	.nv.callgraph,"",@"SHT_CUDA_CALLGRAPH"
	.align	4
	.sectionentsize	8
	.align		4
        /*0000*/ 	.word	0x00000000
	.align		4
        /*0004*/ 	.word	0xffffffff
	.align		4
        /*0008*/ 	.word	index@(_ZN7cutlass13device_kernelINS_4gemm6kernel13GemmUniversalIN4cute5tupleIJiiiiEEENS1_10collective13CollectiveMmaINS1_35MainloopSm100TmaUmmaWarpSpecializedILi26ELi2ELi4ENS5_IJNS4_1CILi4EEESB_NSA_ILi1EEEEEEEENS5_IJNSA_ILi128EEESF_NSA_ILi32EEEEEENS_6half_tENS5_IJlSC_lEEESI_SJ_NS4_8TiledMMAINS4_8MMA_AtomIJNS4_26SM100_MMA_F16BF16_2x1SM_SSISI_SI_fLi128ELi128ELNS4_4UMMA5MajorE0ELSO_0ELNSN_7ScaleInE0ELSP_0EEEEEENS4_6LayoutINS5_IJSC_SC_SC_EEENS5_IJNSA_ILi0EEESU_SU_EEEEENS5_IJNS4_10UnderscoreESX_SX_EEEEENS4_28SM100_TMA_2SM_LOAD_MULTICASTENS4_14ComposedLayoutINS4_7SwizzleILi2ELi4ELi3EEENS4_18smem_ptr_flag_bitsILi16EEENSS_INS5_IJNSA_ILi8EEESG_EEENS5_IJSG_SC_EEEEEEEvNS4_8identityES10_S1A_vS1B_EENS_8epilogue10collective18CollectiveEpilogueINS1D_23Sm100TmaWarpSpecializedILi4ELi2ELi16ELb1ELb0EEEJNS5_IJNSA_ILi64EEESF_SG_EEENS5_IJNSS_IS1I_SC_EENSS_INS5_IJNSA_ILi16EEENSA_ILi2EEEEEENS5_IJSC_S1I_EEEEEEEESI_SJ_SI_SJ_NS1D_6fusion15FusionCallbacksIS1H_NS1R_17LinearCombinationISI_fSI_fLNS_15FloatRoundStyleE2EEES1J_S1Q_JEEENS4_5SM1004TMEM4LOAD26SM100_TMEM_LOAD_32dp32b16xENS4_13SM90_TMA_LOADENS11_INS12_ILi1ELi4ELi3EEES15_NSS_INS5_IJS16_S1L_EEENS5_IJS1L_SC_EEEEEEENS4_39AutoVectorizingCopyWithAssumedAlignmentILi128EEENS4_14SM90_TMA_STOREES26_S28_S28_EEEvvEEEEvNT_6ParamsE)
	.align		4
        /*000c*/ 	.word	index@(__assertfail)
	.align		4
        /*0010*/ 	.word	0x00000000
	.align		4
        /*0014*/ 	.word	0xfffffffe
	.align		4
        /*0018*/ 	.word	0x00000000
	.align		4
        /*001c*/ 	.word	0xfffffffd
	.align		4
        /*0020*/ 	.word	0x00000000
	.align		4
        /*0024*/ 	.word	0xfffffffc


//--------------------- .nv.constant4             --------------------------
	.section	.nv.constant4,"a",@progbits
	.align	8
	.align		8
.nv.constant4:
        /*0000*/ 	.dword	__assertfail
	.align		8
        /*0008*/ 	.dword	__unnamed_1
	.align		8
        /*0010*/ 	.dword	__unnamed_2
	.align		8
        /*0018*/ 	.dword	_ZN40_INTERNAL_a1b54f8e_4_k_cu_08c82777_297434cuda3std3__45__cpo5beginE
	.align		8
        /*0020*/ 	.dword	_ZN40_INTERNAL_a1b54f8e_4_k_cu_08c82777_297434cuda3std3__45__cpo3endE
	.align		8
        /*0028*/ 	.dword	_ZN40_INTERNAL_a1b54f8e_4_k_cu_08c82777_297434cuda3std3__45__cpo6cbeginE
	.align		8
        /*0030*/ 	.dword	_ZN40_INTERNAL_a1b54f8e_4_k_cu_08c82777_297434cuda3std3__45__cpo4cendE
	.align		8
        /*0038*/ 	.dword	_ZN40_INTERNAL_a1b54f8e_4_k_cu_08c82777_297434cuda3std3__442_GLOBAL__N__a1b54f8e_4_k_cu_08c82777_297436ignoreE
	.align		8
        /*0040*/ 	.dword	_ZN40_INTERNAL_a1b54f8e_4_k_cu_08c82777_297434cuda3std3__419piecewise_constructE
	.align		8
        /*0048*/ 	.dword	_ZN40_INTERNAL_a1b54f8e_4_k_cu_08c82777_297434cuda3std3__48in_placeE
	.align		8
        /*0050*/ 	.dword	_ZN40_INTERNAL_a1b54f8e_4_k_cu_08c82777_297434cuda3std6ranges3__45__cpo4swapE
	.align		8
        /*0058*/ 	.dword	_ZN40_INTERNAL_a1b54f8e_4_k_cu_08c82777_297434cuda3std6ranges3__45__cpo9iter_moveE
	.align		8
        /*0060*/ 	.dword	_ZN40_INTERNAL_a1b54f8e_4_k_cu_08c82777_297434cute7productE
	.align		8
        /*0068*/ 	.dword	_ZN40_INTERNAL_a1b54f8e_4_k_cu_08c82777_297434cute1_E
	.align		8
        /*0070*/ 	.dword	$str$25
	.align		8
        /*0078*/ 	.dword	$str$26
	.align		8
        /*0080*/ 	.dword	$str$27
	.align		8
        /*0088*/ 	.dword	$str$28


//--------------------- .text._ZN7cutlass13device_kernelINS_4gemm6kernel13GemmUniversalIN4cute5tupleIJiiiiEEENS1_10collective13CollectiveMmaINS1_35MainloopSm100TmaUmmaWarpSpecializedILi26ELi2ELi4ENS5_IJNS4_1CILi4EEESB_NSA_ILi1EEEEEEEENS5_IJNSA_ILi128EEESF_NSA_ILi32EEEEEENS_6half_tENS5_IJlSC_lEEESI_SJ_NS4_8TiledMMAINS4_8MMA_AtomIJNS4_26SM100_MMA_F16BF16_2x1SM_SSISI_SI_fLi128ELi128ELNS4_4UMMA5MajorE0ELSO_0ELNSN_7ScaleInE0ELSP_0EEEEEENS4_6LayoutINS5_IJSC_SC_SC_EEENS5_IJNSA_ILi0EEESU_SU_EEEEENS5_IJNS4_10UnderscoreESX_SX_EEEEENS4_28SM100_TMA_2SM_LOAD_MULTICASTENS4_14ComposedLayoutINS4_7SwizzleILi2ELi4ELi3EEENS4_18smem_ptr_flag_bitsILi16EEENSS_INS5_IJNSA_ILi8EEESG_EEENS5_IJSG_SC_EEEEEEEvNS4_8identityES10_S1A_vS1B_EENS_8epilogue10collective18CollectiveEpilogueINS1D_23Sm100TmaWarpSpecializedILi4ELi2ELi16ELb1ELb0EEEJNS5_IJNSA_ILi64EEESF_SG_EEENS5_IJNSS_IS1I_SC_EENSS_INS5_IJNSA_ILi16EEENSA_ILi2EEEEEENS5_IJSC_S1I_EEEEEEEESI_SJ_SI_SJ_NS1D_6fusion15FusionCallbacksIS1H_NS1R_17LinearCombinationISI_fSI_fLNS_15FloatRoundStyleE2EEES1J_S1Q_JEEENS4_5SM1004TMEM4LOAD26SM100_TMEM_LOAD_32dp32b16xENS4_13SM90_TMA_LOADENS11_INS12_ILi1ELi4ELi3EEES15_NSS_INS5_IJS16_S1L_EEENS5_IJS1L_SC_EEEEEEENS4_39AutoVectorizingCopyWithAssumedAlignmentILi128EEENS4_14SM90_TMA_STOREES26_S28_S28_EEEvvEEEEvNT_6ParamsE --------------------------
	.section	.text._ZN7cutlass13device_kernelINS_4gemm6kernel13GemmUniversalIN4cute5tupleIJiiiiEEENS1_10collective13CollectiveMmaINS1_35MainloopSm100TmaUmmaWarpSpecializedILi26ELi2ELi4ENS5_IJNS4_1CILi4EEESB_NSA_ILi1EEEEEEEENS5_IJNSA_ILi128EEESF_NSA_ILi32EEEEEENS_6half_tENS5_IJlSC_lEEESI_SJ_NS4_8TiledMMAINS4_8MMA_AtomIJNS4_26SM100_MMA_F16BF16_2x1SM_SSISI_SI_fLi128ELi128ELNS4_4UMMA5MajorE0ELSO_0ELNSN_7ScaleInE0ELSP_0EEEEEENS4_6LayoutINS5_IJSC_SC_SC_EEENS5_IJNSA_ILi0EEESU_SU_EEEEENS5_IJNS4_10UnderscoreESX_SX_EEEEENS4_28SM100_TMA_2SM_LOAD_MULTICASTENS4_14ComposedLayoutINS4_7SwizzleILi2ELi4ELi3EEENS4_18smem_ptr_flag_bitsILi16EEENSS_INS5_IJNSA_ILi8EEESG_EEENS5_IJSG_SC_EEEEEEEvNS4_8identityES10_S1A_vS1B_EENS_8epilogue10collective18CollectiveEpilogueINS1D_23Sm100TmaWarpSpecializedILi4ELi2ELi16ELb1ELb0EEEJNS5_IJNSA_ILi64EEESF_SG_EEENS5_IJNSS_IS1I_SC_EENSS_INS5_IJNSA_ILi16EEENSA_ILi2EEEEEENS5_IJSC_S1I_EEEEEEEESI_SJ_SI_SJ_NS1D_6fusion15FusionCallbacksIS1H_NS1R_17LinearCombinationISI_fSI_fLNS_15FloatRoundStyleE2EEES1J_S1Q_JEEENS4_5SM1004TMEM4LOAD26SM100_TMEM_LOAD_32dp32b16xENS4_13SM90_TMA_LOADENS11_INS12_ILi1ELi4ELi3EEES15_NSS_INS5_IJS16_S1L_EEENS5_IJS1L_SC_EEEEEEENS4_39AutoVectorizingCopyWithAssumedAlignmentILi128EEENS4_14SM90_TMA_STOREES26_S28_S28_EEEvvEEEEvNT_6ParamsE,"ax",@progbits
	.align	128
.text._ZN7cutlass13device_kernelINS_4gemm6kernel13GemmUniversalIN4cute5tupleIJiiiiEEENS1_10collective13CollectiveMmaINS1_35MainloopSm100TmaUmmaWarpSpecializedILi26ELi2ELi4ENS5_IJNS4_1CILi4EEESB_NSA_ILi1EEEEEEEENS5_IJNSA_ILi128EEESF_NSA_ILi32EEEEEENS_6half_tENS5_IJlSC_lEEESI_SJ_NS4_8TiledMMAINS4_8MMA_AtomIJNS4_26SM100_MMA_F16BF16_2x1SM_SSISI_SI_fLi128ELi128ELNS4_4UMMA5MajorE0ELSO_0ELNSN_7ScaleInE0ELSP_0EEEEEENS4_6LayoutINS5_IJSC_SC_SC_EEENS5_IJNSA_ILi0EEESU_SU_EEEEENS5_IJNS4_10UnderscoreESX_SX_EEEEENS4_28SM100_TMA_2SM_LOAD_MULTICASTENS4_14ComposedLayoutINS4_7SwizzleILi2ELi4ELi3EEENS4_18smem_ptr_flag_bitsILi16EEENSS_INS5_IJNSA_ILi8EEESG_EEENS5_IJSG_SC_EEEEEEEvNS4_8identityES10_S1A_vS1B_EENS_8epilogue10collective18CollectiveEpilogueINS1D_23Sm100TmaWarpSpecializedILi4ELi2ELi16ELb1ELb0EEEJNS5_IJNSA_ILi64EEESF_SG_EEENS5_IJNSS_IS1I_SC_EENSS_INS5_IJNSA_ILi16EEENSA_ILi2EEEEEENS5_IJSC_S1I_EEEEEEEESI_SJ_SI_SJ_NS1D_6fusion15FusionCallbacksIS1H_NS1R_17LinearCombinationISI_fSI_fLNS_15FloatRoundStyleE2EEES1J_S1Q_JEEENS4_5SM1004TMEM4LOAD26SM100_TMEM_LOAD_32dp32b16xENS4_13SM90_TMA_LOADENS11_INS12_ILi1ELi4ELi3EEES15_NSS_INS5_IJS16_S1L_EEENS5_IJS1L_SC_EEEEEEENS4_39AutoVectorizingCopyWithAssumedAlignmentILi128EEENS4_14SM90_TMA_STOREES26_S28_S28_EEEvvEEEEvNT_6ParamsE:
        .type           _ZN7cutlass13device_kernelINS_4gemm6kernel13GemmUniversalIN4cute5tupleIJiiiiEEENS1_10collective13CollectiveMmaINS1_35MainloopSm100TmaUmmaWarpSpecializedILi26ELi2ELi4ENS5_IJNS4_1CILi4EEESB_NSA_ILi1EEEEEEEENS5_IJNSA_ILi128EEESF_NSA_ILi32EEEEEENS_6half_tENS5_IJlSC_lEEESI_SJ_NS4_8TiledMMAINS4_8MMA_AtomIJNS4_26SM100_MMA_F16BF16_2x1SM_SSISI_SI_fLi128ELi128ELNS4_4UMMA5MajorE0ELSO_0ELNSN_7ScaleInE0ELSP_0EEEEEENS4_6LayoutINS5_IJSC_SC_SC_EEENS5_IJNSA_ILi0EEESU_SU_EEEEENS5_IJNS4_10UnderscoreESX_SX_EEEEENS4_28SM100_TMA_2SM_LOAD_MULTICASTENS4_14ComposedLayoutINS4_7SwizzleILi2ELi4ELi3EEENS4_18smem_ptr_flag_bitsILi16EEENSS_INS5_IJNSA_ILi8EEESG_EEENS5_IJSG_SC_EEEEEEEvNS4_8identityES10_S1A_vS1B_EENS_8epilogue10collective18CollectiveEpilogueINS1D_23Sm100TmaWarpSpecializedILi4ELi2ELi16ELb1ELb0EEEJNS5_IJNSA_ILi64EEESF_SG_EEENS5_IJNSS_IS1I_SC_EENSS_INS5_IJNSA_ILi16EEENSA_ILi2EEEEEENS5_IJSC_S1I_EEEEEEEESI_SJ_SI_SJ_NS1D_6fusion15FusionCallbacksIS1H_NS1R_17LinearCombinationISI_fSI_fLNS_15FloatRoundStyleE2EEES1J_S1Q_JEEENS4_5SM1004TMEM4LOAD26SM100_TMEM_LOAD_32dp32b16xENS4_13SM90_TMA_LOADENS11_INS12_ILi1ELi4ELi3EEES15_NSS_INS5_IJS16_S1L_EEENS5_IJS1L_SC_EEEEEEENS4_39AutoVectorizingCopyWithAssumedAlignmentILi128EEENS4_14SM90_TMA_STOREES26_S28_S28_EEEvvEEEEvNT_6ParamsE,@function
        .size           _ZN7cutlass13device_kernelINS_4gemm6kernel13GemmUniversalIN4cute5tupleIJiiiiEEENS1_10collective13CollectiveMmaINS1_35MainloopSm100TmaUmmaWarpSpecializedILi26ELi2ELi4ENS5_IJNS4_1CILi4EEESB_NSA_ILi1EEEEEEEENS5_IJNSA_ILi128EEESF_NSA_ILi32EEEEEENS_6half_tENS5_IJlSC_lEEESI_SJ_NS4_8TiledMMAINS4_8MMA_AtomIJNS4_26SM100_MMA_F16BF16_2x1SM_SSISI_SI_fLi128ELi128ELNS4_4UMMA5MajorE0ELSO_0ELNSN_7ScaleInE0ELSP_0EEEEEENS4_6LayoutINS5_IJSC_SC_SC_EEENS5_IJNSA_ILi0EEESU_SU_EEEEENS5_IJNS4_10UnderscoreESX_SX_EEEEENS4_28SM100_TMA_2SM_LOAD_MULTICASTENS4_14ComposedLayoutINS4_7SwizzleILi2ELi4ELi3EEENS4_18smem_ptr_flag_bitsILi16EEENSS_INS5_IJNSA_ILi8EEESG_EEENS5_IJSG_SC_EEEEEEEvNS4_8identityES10_S1A_vS1B_EENS_8epilogue10collective18CollectiveEpilogueINS1D_23Sm100TmaWarpSpecializedILi4ELi2ELi16ELb1ELb0EEEJNS5_IJNSA_ILi64EEESF_SG_EEENS5_IJNSS_IS1I_SC_EENSS_INS5_IJNSA_ILi16EEENSA_ILi2EEEEEENS5_IJSC_S1I_EEEEEEEESI_SJ_SI_SJ_NS1D_6fusion15FusionCallbacksIS1H_NS1R_17LinearCombinationISI_fSI_fLNS_15FloatRoundStyleE2EEES1J_S1Q_JEEENS4_5SM1004TMEM4LOAD26SM100_TMEM_LOAD_32dp32b16xENS4_13SM90_TMA_LOADENS11_INS12_ILi1ELi4ELi3EEES15_NSS_INS5_IJS16_S1L_EEENS5_IJS1L_SC_EEEEEEENS4_39AutoVectorizingCopyWithAssumedAlignmentILi128EEENS4_14SM90_TMA_STOREES26_S28_S28_EEEvvEEEEvNT_6ParamsE,(.L_x_264 - _ZN7cutlass13device_kernelINS_4gemm6kernel13GemmUniversalIN4cute5tupleIJiiiiEEENS1_10collective13CollectiveMmaINS1_35MainloopSm100TmaUmmaWarpSpecializedILi26ELi2ELi4ENS5_IJNS4_1CILi4EEESB_NSA_ILi1EEEEEEEENS5_IJNSA_ILi128EEESF_NSA_ILi32EEEEEENS_6half_tENS5_IJlSC_lEEESI_SJ_NS4_8TiledMMAINS4_8MMA_AtomIJNS4_26SM100_MMA_F16BF16_2x1SM_SSISI_SI_fLi128ELi128ELNS4_4UMMA5MajorE0ELSO_0ELNSN_7ScaleInE0ELSP_0EEEEEENS4_6LayoutINS5_IJSC_SC_SC_EEENS5_IJNSA_ILi0EEESU_SU_EEEEENS5_IJNS4_10UnderscoreESX_SX_EEEEENS4_28SM100_TMA_2SM_LOAD_MULTICASTENS4_14ComposedLayoutINS4_7SwizzleILi2ELi4ELi3EEENS4_18smem_ptr_flag_bitsILi16EEENSS_INS5_IJNSA_ILi8EEESG_EEENS5_IJSG_SC_EEEEEEEvNS4_8identityES10_S1A_vS1B_EENS_8epilogue10collective18CollectiveEpilogueINS1D_23Sm100TmaWarpSpecializedILi4ELi2ELi16ELb1ELb0EEEJNS5_IJNSA_ILi64EEESF_SG_EEENS5_IJNSS_IS1I_SC_EENSS_INS5_IJNSA_ILi16EEENSA_ILi2EEEEEENS5_IJSC_S1I_EEEEEEEESI_SJ_SI_SJ_NS1D_6fusion15FusionCallbacksIS1H_NS1R_17LinearCombinationISI_fSI_fLNS_15FloatRoundStyleE2EEES1J_S1Q_JEEENS4_5SM1004TMEM4LOAD26SM100_TMEM_LOAD_32dp32b16xENS4_13SM90_TMA_LOADENS11_INS12_ILi1ELi4ELi3EEES15_NSS_INS5_IJS16_S1L_EEENS5_IJS1L_SC_EEEEEEENS4_39AutoVectorizingCopyWithAssumedAlignmentILi128EEENS4_14SM90_TMA_STOREES26_S28_S28_EEEvvEEEEvNT_6ParamsE)
        .other          _ZN7cutlass13device_kernelINS_4gemm6kernel13GemmUniversalIN4cute5tupleIJiiiiEEENS1_10collective13CollectiveMmaINS1_35MainloopSm100TmaUmmaWarpSpecializedILi26ELi2ELi4ENS5_IJNS4_1CILi4EEESB_NSA_ILi1EEEEEEEENS5_IJNSA_ILi128EEESF_NSA_ILi32EEEEEENS_6half_tENS5_IJlSC_lEEESI_SJ_NS4_8TiledMMAINS4_8MMA_AtomIJNS4_26SM100_MMA_F16BF16_2x1SM_SSISI_SI_fLi128ELi128ELNS4_4UMMA5MajorE0ELSO_0ELNSN_7ScaleInE0ELSP_0EEEEEENS4_6LayoutINS5_IJSC_SC_SC_EEENS5_IJNSA_ILi0EEESU_SU_EEEEENS5_IJNS4_10UnderscoreESX_SX_EEEEENS4_28SM100_TMA_2SM_LOAD_MULTICASTENS4_14ComposedLayoutINS4_7SwizzleILi2ELi4ELi3EEENS4_18smem_ptr_flag_bitsILi16EEENSS_INS5_IJNSA_ILi8EEESG_EEENS5_IJSG_SC_EEEEEEEvNS4_8identityES10_S1A_vS1B_EENS_8epilogue10collective18CollectiveEpilogueINS1D_23Sm100TmaWarpSpecializedILi4ELi2ELi16ELb1ELb0EEEJNS5_IJNSA_ILi64EEESF_SG_EEENS5_IJNSS_IS1I_SC_EENSS_INS5_IJNSA_ILi16EEENSA_ILi2EEEEEENS5_IJSC_S1I_EEEEEEEESI_SJ_SI_SJ_NS1D_6fusion15FusionCallbacksIS1H_NS1R_17LinearCombinationISI_fSI_fLNS_15FloatRoundStyleE2EEES1J_S1Q_JEEENS4_5SM1004TMEM4LOAD26SM100_TMEM_LOAD_32dp32b16xENS4_13SM90_TMA_LOADENS11_INS12_ILi1ELi4ELi3EEES15_NSS_INS5_IJS16_S1L_EEENS5_IJS1L_SC_EEEEEEENS4_39AutoVectorizingCopyWithAssumedAlignmentILi128EEENS4_14SM90_TMA_STOREES26_S28_S28_EEEvvEEEEvNT_6ParamsE,@"STO_CUDA_ENTRY STV_DEFAULT"
_ZN7cutlass13device_kernelINS_4gemm6kernel13GemmUniversalIN4cute5tupleIJiiiiEEENS1_10collective13CollectiveMmaINS1_35MainloopSm100TmaUmmaWarpSpecializedILi26ELi2ELi4ENS5_IJNS4_1CILi4EEESB_NSA_ILi1EEEEEEEENS5_IJNSA_ILi128EEESF_NSA_ILi32EEEEEENS_6half_tENS5_IJlSC_lEEESI_SJ_NS4_8TiledMMAINS4_8MMA_AtomIJNS4_26SM100_MMA_F16BF16_2x1SM_SSISI_SI_fLi128ELi128ELNS4_4UMMA5MajorE0ELSO_0ELNSN_7ScaleInE0ELSP_0EEEEEENS4_6LayoutINS5_IJSC_SC_SC_EEENS5_IJNSA_ILi0EEESU_SU_EEEEENS5_IJNS4_10UnderscoreESX_SX_EEEEENS4_28SM100_TMA_2SM_LOAD_MULTICASTENS4_14ComposedLayoutINS4_7SwizzleILi2ELi4ELi3EEENS4_18smem_ptr_flag_bitsILi16EEENSS_INS5_IJNSA_ILi8EEESG_EEENS5_IJSG_SC_EEEEEEEvNS4_8identityES10_S1A_vS1B_EENS_8epilogue10collective18CollectiveEpilogueINS1D_23Sm100TmaWarpSpecializedILi4ELi2ELi16ELb1ELb0EEEJNS5_IJNSA_ILi64EEESF_SG_EEENS5_IJNSS_IS1I_SC_EENSS_INS5_IJNSA_ILi16EEENSA_ILi2EEEEEENS5_IJSC_S1I_EEEEEEEESI_SJ_SI_SJ_NS1D_6fusion15FusionCallbacksIS1H_NS1R_17LinearCombinationISI_fSI_fLNS_15FloatRoundStyleE2EEES1J_S1Q_JEEENS4_5SM1004TMEM4LOAD26SM100_TMEM_LOAD_32dp32b16xENS4_13SM90_TMA_LOADENS11_INS12_ILi1ELi4ELi3EEES15_NSS_INS5_IJS16_S1L_EEENS5_IJS1L_SC_EEEEEEENS4_39AutoVectorizingCopyWithAssumedAlignmentILi128EEENS4_14SM90_TMA_STOREES26_S28_S28_EEEvvEEEEvNT_6ParamsE:
[----:B------:R-:W1:Y:S01]  /*0000*/  LDC R1, c[0x0][0x37c] ;  /* 0x0000df00ff017b82 */ /* 0x000e620000000800 */
[----:B------:R-:W2:Y:S01]  /*0010*/  S2R R61, SR_TID.X ;  /* 0x00000000003d7919 */ /* 0x000ea20000002100 */
[----:B------:R-:W3:Y:S06]  /*0020*/  LDCU.64 UR8, c[0x0][0x890] ;  /* 0x00011200ff0877ac */ /* 0x000eec0008000a00 */
[----:B------:R-:W4:Y:S01]  /*0030*/  S2UR UR47, SR_CgaCtaId ;  /* 0x00000000002f79c3 */ /* 0x000f220000008800 */
[----:B------:R-:W-:Y:S02]  /*0040*/  PRMT R50, RZ, 0x7610, R50 ;  /* 0x00007610ff327816 */ /* 0x000fe40000000032 */
[----:B------:R-:W-:-:S02]  /*0050*/  ELECT P0, URZ, PT ;  /* 0x0000000000ff782f */ /* 0x000fc40003800000 */
[----:B---3--:R-:W-:-:S04]  /*0060*/  ISETP.NE.U32.AND P1, PT, RZ, UR8, PT ;  /* 0x00000008ff007c0c */ /* 0x008fc8000bf25070 */
[----:B------:R-:W-:Y:S01]  /*0070*/  ISETP.NE.AND.EX P2, PT, RZ, UR9, PT, P1 ;  /* 0x00000009ff007c0c */ /* 0x000fe2000bf45310 */
[----:B----4-:R-:W-:Y:S02]  /*0080*/  ULOP3.LUT UR33, UR47, 0x1, URZ, 0xc0, !UPT ;  /* 0x000000012f217892 */ /* 0x010fe4000f8ec0ff */
[----:B------:R-:W-:Y:S01]  /*0090*/  ULOP3.LUT UR34, UR47, 0x1, URZ, 0x3c, !UPT ;  /* 0x000000012f227892 */ /* 0x000fe2000f8e3cff */
[----:B--2---:R-:W-:-:S05]  /*00a0*/  SHF.R.U32.HI R51, RZ, 0x5, R61 ;  /* 0x00000005ff337819 */ /* 0x004fca000001163d */
[----:B------:R-:W2:Y:S02]  /*00b0*/  SHFL.IDX PT, R0, R51, RZ, 0x1f ;  /* 0x00001fff33007589 */ /* 0x000ea400000e0000 */
[----:B--2---:R-:W-:Y:S02]  /*00c0*/  R2UR UR25, R0 ;  /* 0x00000000001972ca */ /* 0x004fe400000e0000 */
[----:B-1----:R-:W-:Y:S05]  /*00d0*/  @P2 BRA `(.L_x_0) ;  /* 0x0000000000302947 */ /* 0x002fea0003800000 */
[----:B------:R-:W1:Y:S02]  /*00e0*/  LDCU.64 UR4, c[0x0][0x888] ;  /* 0x00011100ff0477ac */ /* 0x000e640008000a00 */
[----:B-1----:R-:W-:-:S04]  /*00f0*/  UISETP.NE.U32.AND UP0, UPT, UR4, URZ, UPT ;  /* 0x000000ff0400728c */ /* 0x002fc8000bf05070 */
[----:B------:R-:W-:-:S09]  /*0100*/  UISETP.NE.AND.EX UP0, UPT, UR5, URZ, UPT, UP0 ;  /* 0x000000ff0500728c */ /* 0x000fd2000bf05300 */
[----:B------:R-:W-:Y:S05]  /*0110*/  BRA.U !UP0, `(.L_x_1) ;  /* 0x0000000108147547 */ /* 0x000fea000b800000 */
[----:B------:R-:W1:Y:S01]  /*0120*/  LDC.64 R2, c[0x0][0x888] ;  /* 0x00022200ff027b82 */ /* 0x000e620000000a00 */
[----:B------:R-:W1:Y:S02]  /*0130*/  LDCU.64 UR4, c[0x0][0x358] ;  /* 0x00006b00ff0477ac */ /* 0x000e640008000a00 */
[----:B-1----:R1:W5:Y:S01]  /*0140*/  LDG.E R27, desc[UR4][R2.64] ;  /* 0x00000004021b7981 */ /* 0x002362000c1e1900 */
[----:B------:R-:W-:Y:S01]  /*0150*/  HFMA2 R50, -RZ, RZ, 0, 5.9604644775390625e-08 ;  /* 0x00000001ff327431 */ /* 0x000fe200000001ff */
[----:B------:R-:W-:Y:S05]  /*0160*/  BRA `(.L_x_0) ;  /* 0x00000000000c7947 */ /* 0x000fea0003800000 */
.L_x_1:
[----:B------:R-:W1:Y:S01]  /*0170*/  LDCU UR4, c[0x0][0x880] ;  /* 0x00011000ff0477ac */ /* 0x000e620008000800 */
[----:B------:R-:W-:Y:S01]  /*0180*/  HFMA2 R50, -RZ, RZ, 0, 5.9604644775390625e-08 ;  /* 0x00000001ff327431 */ /* 0x000fe200000001ff */
[----:B-1----:R-:W-:-:S07]  /*0190*/  MOV R27, UR4 ;  /* 0x00000004001b7c02 */ /* 0x002fce0008000f00 */
.L_x_0:
[----:B------:R-:W2:Y:S02]  /*01a0*/  LDCU.64 UR4, c[0x0][0x8b0] ;  /* 0x00011600ff0477ac */ /* 0x000ea40008000a00 */
[----:B--2---:R-:W-:-:S04]  /*01b0*/  UISETP.NE.U32.AND UP0, UPT, UR4, URZ, UPT ;  /* 0x000000ff0400728c */ /* 0x004fc8000bf05070 */
[----:B------:R-:W-:-:S09]  /*01c0*/  UISETP.NE.AND.EX UP0, UPT, UR5, URZ, UPT, UP0 ;  /* 0x000000ff0500728c */ /* 0x000fd2000bf05300 */
[----:B------:R-:W-:Y:S05]  /*01d0*/  BRA.U UP0, `(.L_x_2) ;  /* 0x0000000100287547 */ /* 0x000fea000b800000 */
[----:B------:R-:W2:Y:S02]  /*01e0*/  LDCU.64 UR4, c[0x0][0x8a8] ;  /* 0x00011500ff0477ac */ /* 0x000ea40008000a00 */
[----:B--2---:R-:W-:-:S04]  /*01f0*/  UISETP.NE.U32.AND UP0, UPT, UR4, URZ, UPT ;  /* 0x000000ff0400728c */ /* 0x004fc8000bf05070 */
[----:B------:R-:W-:-:S09]  /*0200*/  UISETP.NE.AND.EX UP0, UPT, UR5, URZ, UPT, UP0 ;  /* 0x000000ff0500728c */ /* 0x000fd2000bf05300 */
[----:B------:R-:W-:Y:S05]  /*0210*/  BRA.U !UP0, `(.L_x_3) ;  /* 0x0000000108107547 */ /* 0x000fea000b800000 */
[----:B------:R-:W2:Y:S01]  /*0220*/  LDC.64 R24, c[0x0][0x8a8] ;  /* 0x00022a00ff187b82 */ /* 0x000ea20000000a00 */
[----:B------:R-:W2:Y:S02]  /*0230*/  LDCU.64 UR4, c[0x0][0x358] ;  /* 0x00006b00ff0477ac */ /* 0x000ea40008000a00 */
[----:B--2---:R2:W5:Y:S01]  /*0240*/  LDG.E R24, desc[UR4][R24.64] ;  /* 0x0000000418187981 */ /* 0x004562000c1e1900 */
[----:B------:R-:W-:Y:S05]  /*0250*/  BRA `(.L_x_2) ;  /* 0x0000000000087947 */ /* 0x000fea0003800000 */
.L_x_3:
[----:B------:R-:W2:Y:S02]  /*0260*/  LDCU UR4, c[0x0][0x8a0] ;  /* 0x00011400ff0477ac */ /* 0x000ea40008000800 */
[----:B--2---:R-:W-:Y:S02]  /*0270*/  MOV R24, UR4 ;  /* 0x0000000400187c02 */ /* 0x004fe40008000f00 */
.L_x_2:
[----:B------:R-:W-:Y:S01]  /*0280*/  IMAD.U32 R0, RZ, RZ, UR25 ;  /* 0x00000019ff007e24 */ /* 0x000fe2000f8e00ff */
[----:B------:R-:W-:Y:S04]  /*0290*/  BSSY.RECONVERGENT B0, `(.L_x_4) ;  /* 0x000000c000007945 */ /* 0x000fe80003800200 */
[C---:B------:R-:W-:Y:S02]  /*02a0*/  ISETP.NE.OR P3, PT, R0.reuse, 0x1, !P0 ;  /* 0x000000010000780c */ /* 0x040fe40004765670 */
[----:B------:R-:W-:-:S11]  /*02b0*/  ISETP.NE.OR P2, PT, R0, 0x3, !P0 ;  /* 0x000000030000780c */ /* 0x000fd60004745670 */
[----:B------:R-:W-:Y:S05]  /*02c0*/  @P3 BRA `(.L_x_5) ;  /* 0x0000000000203947 */ /* 0x000fea0003800000 */
[----:B------:R-:W3:Y:S02]  /*02d0*/  LDCU.64 UR4, c[0x0][0x348] ;  /* 0x00006900ff0477ac */ /* 0x000ee40008000a00 */
[----:B---3--:R-:W-:Y:S02]  /*02e0*/  UIADD3 UR6, UP1, UPT, UR4, 0x80, URZ ;  /* 0x0000008004067890 */ /* 0x008fe4000ff3e0ff */
[----:B------:R-:W-:Y:S02]  /*02f0*/  UIADD3 UR4, UP0, UPT, UR4, 0x180, URZ ;  /* 0x0000018004047890 */ /* 0x000fe4000ff1e0ff */
[----:B------:R-:W-:Y:S02]  /*0300*/  UIADD3.X UR7, UPT, UPT, URZ, UR5, URZ, UP1, !UPT ;  /* 0x00000005ff077290 */ /* 0x000fe40008ffe4ff */
[----:B------:R-:W-:-:S07]  /*0310*/  UIADD3.X UR5, UPT, UPT, URZ, UR5, URZ, UP0, !UPT ;  /* 0x00000005ff057290 */ /* 0x000fce00087fe4ff */
[----:B------:R3:W-:Y:S02]  /*0320*/  UTMACCTL.PF [UR6] ;  /* 0x00000000060079b9 */ /* 0x0007e40008040000 */
[----:B------:R3:W-:Y:S02]  /*0330*/  UTMACCTL.PF [UR4] ;  /* 0x00000000040079b9 */ /* 0x0007e40008040000 */
[----:B---3--:R-:W-:Y:S01]  /*0340*/  NOP ;  /* 0x0000000000007918 */ /* 0x008fe20000000000 */
.L_x_5:
[----:B------:R-:W-:Y:S05]  /*0350*/  BSYNC.RECONVERGENT B0 ;  /* 0x0000000000007941 */ /* 0x000fea0003800200 */
.L_x_4:
[----:B------:R-:W-:Y:S04]  /*0360*/  BSSY.RECONVERGENT B0, `(.L_x_6) ;  /* 0x000000a000007945 */ /* 0x000fe80003800200 */
        /* <DEDUP_REMOVED lines=9> */
.L_x_7:
[----:B------:R-:W-:Y:S05]  /*0400*/  BSYNC.RECONVERGENT B0 ;  /* 0x0000000000007941 */ /* 0x000fea0003800200 */
.L_x_6:
[----:B------:R-:W3:Y:S01]  /*0410*/  LDCU.64 UR4, c[0x0][0x888] ;  /* 0x00011100ff0477ac */ /* 0x000ee20008000a00 */
[----:B------:R-:W-:Y:S01]  /*0420*/  ISETP.NE.AND.EX P1, PT, RZ, UR9, PT, P1 ;  /* 0x00000009ff007c0c */ /* 0x000fe2000bf25310 */
[----:B------:R-:W-:Y:S01]  /*0430*/  UPLOP3.LUT UP3, UPT, UPT, UPT, UPT, 0x80, 0x8 ;  /* 0x000000000008789c */ /* 0x000fe20003f6f070 */
[----:B---3--:R-:W-:-:S04]  /*0440*/  ISETP.NE.U32.AND P2, PT, RZ, UR4, PT ;  /* 0x00000004ff007c0c */ /* 0x008fc8000bf45070 */
[----:B------:R-:W-:-:S13]  /*0450*/  ISETP.NE.AND.EX P2, PT, RZ, UR5, PT, P2 ;  /* 0x00000005ff007c0c */ /* 0x000fda000bf45320 */
[----:B------:R-:W-:Y:S05]  /*0460*/  @P2 BRA P1, `(.L_x_8) ;  /* 0x0000000000282947 */ /* 0x000fea0000800000 */
[----:B------:R-:W-:Y:S01]  /*0470*/  UISETP.NE.U32.AND UP0, UPT, UR8, URZ, UPT ;  /* 0x000000ff0800728c */ /* 0x000fe2000bf05070 */
[----:B-----5:R-:W-:Y:S01]  /*0480*/  FSETP.NEU.AND P1, PT, R27, RZ, PT ;  /* 0x000000ff1b00720b */ /* 0x020fe20003f2d000 */
[----:B------:R-:W-:Y:S02]  /*0490*/  UISETP.NE.U32.AND UP2, UPT, UR4, URZ, UPT ;  /* 0x000000ff0400728c */ /* 0x000fe4000bf45070 */
[----:B------:R-:W-:Y:S02]  /*04a0*/  UISETP.NE.AND.EX UP1, UPT, UR9, URZ, UPT, UP0 ;  /* 0x000000ff0900728c */ /* 0x000fe4000bf25300 */
[----:B------:R-:W-:-:S04]  /*04b0*/  UISETP.NE.AND.EX UP0, UPT, UR5, URZ, UPT, UP2 ;  /* 0x000000ff0500728c */ /* 0x000fc8000bf05320 */
[----:B------:R-:W-:-:S04]  /*04c0*/  USEL UR4, URZ, 0xffffffff, UP0 ;  /* 0xffffffffff047887 */ /* 0x000fc80008000000 */
[----:B------:R-:W-:Y:S01]  /*04d0*/  VOTEU.ANY UP0, P1 ;  /* 0x0000000000ff7886 */ /* 0x000fe20000800100 */
[----:B------:R-:W-:-:S04]  /*04e0*/  @!UP1 USEL UR4, URZ, 0xffffffff, UP0 ;  /* 0xffffffffff049887 */ /* 0x000fc80008000000 */
[----:B------:R-:W-:-:S04]  /*04f0*/  ULOP3.LUT UR4, UR4, 0x1, URZ, 0xc0, !UPT ;  /* 0x0000000104047892 */ /* 0x000fc8000f8ec0ff */
[----:B------:R-:W-:-:S11]  /*0500*/  UISETP.NE.U32.AND UP3, UPT, UR4, 0x1, UPT ;  /* 0x000000010400788c */ /* 0x000fd6000bf65070 */
.L_x_8:
[----:B------:R-:W3:Y:S01]  /*0510*/  SHFL.IDX PT, R0, R51, RZ, 0x1f ;  /* 0x00001fff33007589 */ /* 0x000ee200000e0000 */
[----:B------:R-:W-:-:S04]  /*0520*/  UISETP.NE.AND UP0, UPT, UR25, 0x2, UPT ;  /* 0x000000021900788c */ /* 0x000fc8000bf05270 */
[----:B------:R-:W-:Y:S02]  /*0530*/  UISETP.EQ.AND UP1, UPT, UR33, URZ, !UP0 ;  /* 0x000000ff2100728c */ /* 0x000fe4000c722270 */
[----:B------:R-:W-:-:S04]  /*0540*/  USEL UR46, URZ, 0x1, UP0 ;  /* 0x00000001ff2e7887 */ /* 0x000fc80008000000 */
[----:B------:R-:W-:Y:S02]  /*0550*/  PLOP3.LUT P3, PT, P0, PT, UP1, 0x80, 0x8 ;  /* 0x000000000008781c */ /* 0x000fe4000076f018 */
[----:B---3--:R-:W-:-:S13]  /*0560*/  ISETP.NE.AND P1, PT, R0, RZ, PT ;  /* 0x000000ff0000720c */ /* 0x008fda0003f25270 */
[----:B------:R-:W-:Y:S05]  /*0570*/  @P1 BRA `(.L_x_9) ;  /* 0x0000000400101947 */ /* 0x000fea0003800000 */
[----:B------:R-:W-:Y:S01]  /*0580*/  ELECT P1, URZ, PT ;  /* 0x0000000000ff782f */ /* 0x000fe20003820000 */
[----:B------:R-:W-:-:S12]  /*0590*/  BSSY.RECONVERGENT B0, `(.L_x_9) ;  /* 0x0000042000007945 */ /* 0x000fd80003800200 */
[----:B------:R-:W-:Y:S05]  /*05a0*/  @!P1 BRA `(.L_x_10) ;  /* 0x0000000400009947 */ /* 0x000fea0003800000 */
[----:B------:R-:W-:Y:S01]  /*05b0*/  UMOV UR4, 0x400 ;  /* 0x0000040000047882 */ /* 0x000fe20000000000 */
[----:B------:R-:W-:Y:S01]  /*05c0*/  UMOV UR8, 0x1 ;  /* 0x0000000100087882 */ /* 0x000fe20000000000 */
[----:B------:R-:W-:Y:S01]  /*05d0*/  UMOV UR6, 0x5 ;  /* 0x0000000500067882 */ /* 0x000fe20000000000 */
[----:B------:R-:W-:Y:S02]  /*05e0*/  ULEA UR4, UR47, UR4, 0x18 ;  /* 0x000000042f047291 */ /* 0x000fe4000f8ec0ff */
[----:B------:R-:W-:-:S04]  /*05f0*/  UIADD3 UR8, UPT, UPT, -UR8, 0x100000, URZ ;  /* 0x0010000008087890 */ /* 0x000fc8000fffe1ff */
[----:B------:R-:W-:Y:S02]  /*0600*/  USHF.L.U32 UR9, UR8, 0xb, URZ ;  /* 0x0000000b08097899 */ /* 0x000fe400080006ff */
[----:B------:R-:W-:Y:S02]  /*0610*/  USHF.L.U32 UR8, UR8, 0x1, URZ ;  /* 0x0000000108087899 */ /* 0x000fe400080006ff */
[----:B------:R-:W-:-:S04]  /*0620*/  UIADD3 UR6, UPT, UPT, -UR6, 0x100000, URZ ;  /* 0x0010000006067890 */ /* 0x000fc8000fffe1ff */
[----:B------:R-:W-:Y:S02]  /*0630*/  USHF.L.U32 UR7, UR6, 0xb, URZ ;  /* 0x0000000b06077899 */ /* 0x000fe400080006ff */
[----:B------:R-:W-:Y:S01]  /*0640*/  USHF.L.U32 UR6, UR6, 0x1, URZ ;  /* 0x0000000106067899 */ /* 0x000fe200080006ff */
[----:B------:R-:W3:Y:S03]  /*0650*/  FENCE.VIEW.ASYNC.S ;  /* 0x00000000000073c6 */ /* 0x000ee60000000000 */
[----:B---3--:R3:W4:Y:S08]  /*0660*/  SYNCS.EXCH.64 URZ, [UR4], UR8 ;  /* 0x0000000804ff75b2 */ /* 0x0087300008000100 */
[----:B------:R3:W1:Y:S01]  /*0670*/  SYNCS.EXCH.64 URZ, [UR4+0xd0], UR6 ;  /* 0x0000d00604ff75b2 */ /* 0x0006620008000100 */
        /* <DEDUP_REMOVED lines=49> */
[----:B------:R3:W1:Y:S02]  /*0990*/  SYNCS.EXCH.64 URZ, [UR4+0x198], UR6 ;  /* 0x0001980604ff75b2 */ /* 0x0006640008000100 */
[----:B---34-:R-:W-:Y:S01]  /*09a0*/  NOP ;  /* 0x0000000000007918 */ /* 0x018fe20000000000 */
.L_x_10:
[----:B------:R-:W-:Y:S05]  /*09b0*/  BSYNC.RECONVERGENT B0 ;  /* 0x0000000000007941 */ /* 0x000fea0003800200 */
.L_x_9:
[----:B------:R-:W3:Y:S01]  /*09c0*/  SHFL.IDX PT, R0, R51, RZ, 0x1f ;  /* 0x00001fff33007589 */ /* 0x000ee200000e0000 */
[----:B------:R-:W-:Y:S01]  /*09d0*/  NOP ;  /* 0x0000000000007918 */ /* 0x000fe20000000000 */
[----:B---3--:R-:W-:-:S13]  /*09e0*/  ISETP.NE.AND P1, PT, R0, 0x1, PT ;  /* 0x000000010000780c */ /* 0x008fda0003f25270 */
[----:B------:R-:W-:Y:S05]  /*09f0*/  @P1 BRA `(.L_x_11) ;  /* 0x0000000000541947 */ /* 0x000fea0003800000 */
        /* <DEDUP_REMOVED lines=10> */
[----:B------:R-:W-:Y:S01]  /*0aa0*/  ELECT P1, URZ, PT ;  /* 0x0000000000ff782f */ /* 0x000fe20003820000 */
[----:B------:R-:W3:Y:S02]  /*0ab0*/  FENCE.VIEW.ASYNC.S ;  /* 0x00000000000073c6 */ /* 0x000ee40000000000 */
[----:B---3--:R3:W4:Y:S08]  /*0ac0*/  SYNCS.EXCH.64 URZ, [UR4+0x1a0], UR8 ;  /* 0x0001a00804ff75b2 */ /* 0x0087300008000100 */
[----:B------:R3:W1:Y:S01]  /*0ad0*/  SYNCS.EXCH.64 URZ, [UR4+0x1c0], UR6 ;  /* 0x0001c00604ff75b2 */ /* 0x0006620008000100 */
[----:B------:R3:W1:Y:S01]  /*0ae0*/  SYNCS.EXCH.64 URZ, [UR4+0x1a8], UR8 ;  /* 0x0001a80804ff75b2 */ /* 0x0006620008000100 */
[----:B------:R3:W1:Y:S01]  /*0af0*/  SYNCS.EXCH.64 URZ, [UR4+0x1c8], UR6 ;  /* 0x0001c80604ff75b2 */ /* 0x0006620008000100 */
[----:B------:R3:W1:Y:S01]  /*0b00*/  SYNCS.EXCH.64 URZ, [UR4+0x1b0], UR8 ;  /* 0x0001b00804ff75b2 */ /* 0x0006620008000100 */
[----:B------:R3:W1:Y:S01]  /*0b10*/  SYNCS.EXCH.64 URZ, [UR4+0x1d0], UR6 ;  /* 0x0001d00604ff75b2 */ /* 0x0006620008000100 */
[----:B------:R3:W1:Y:S01]  /*0b20*/  SYNCS.EXCH.64 URZ, [UR4+0x1b8], UR8 ;  /* 0x0001b80804ff75b2 */ /* 0x0006620008000100 */
[----:B------:R3:W1:Y:S01]  /*0b30*/  SYNCS.EXCH.64 URZ, [UR4+0x1d8], UR6 ;  /* 0x0001d80604ff75b2 */ /* 0x0006620008000100 */
[----:B------:R-:W-:Y:S01]  /*0b40*/  NOP ;  /* 0x0000000000007918 */ /* 0x000fe20000000000 */
.L_x_11:
[----:B------:R-:W2:Y:S01]  /*0b50*/  SHFL.IDX PT, R0, R51, RZ, 0x1f ;  /* 0x00001fff33007589 */ /* 0x000ea200000e0000 */
[----:B------:R-:W-:Y:S01]  /*0b60*/  NOP ;  /* 0x0000000000007918 */ /* 0x000fe20000000000 */
[----:B--2---:R-:W-:-:S13]  /*0b70*/  ISETP.NE.AND P1, PT, R0, 0x3, PT ;  /* 0x000000030000780c */ /* 0x004fda0003f25270 */
[----:B------:R-:W-:Y:S05]  /*0b80*/  @P1 BRA `(.L_x_12) ;  /* 0x00000000002c1947 */ /* 0x000fea0003800000 */
[----:B---3--:R-:W-:Y:S01]  /*0b90*/  UMOV UR6, 0x400 ;  /* 0x0000040000067882 */ /* 0x008fe20000000000 */
[----:B------:R-:W-:Y:S01]  /*0ba0*/  UMOV UR4, 0x20 ;  /* 0x0000002000047882 */ /* 0x000fe20000000000 */
[----:B------:R-:W-:Y:S02]  /*0bb0*/  ULEA UR6, UR47, UR6, 0x18 ;  /* 0x000000062f067291 */ /* 0x000fe4000f8ec0ff */
[----:B------:R-:W-:-:S04]  /*0bc0*/  UIADD3 UR4, UPT, UPT, -UR4, 0x100000, URZ ;  /* 0x0010000004047890 */ /* 0x000fc8000fffe1ff */
[----:B------:R-:W-:Y:S02]  /*0bd0*/  USHF.L.U32 UR5, UR4, 0xb, URZ ;  /* 0x0000000b04057899 */ /* 0x000fe400080006ff */
[----:B------:R-:W-:Y:S01]  /*0be0*/  USHF.L.U32 UR4, UR4, 0x1, URZ ;  /* 0x0000000104047899 */ /* 0x000fe200080006ff */
[----:B------:R-:W-:Y:S01]  /*0bf0*/  ELECT P1, URZ, PT ;  /* 0x0000000000ff782f */ /* 0x000fe20003820000 */
[----:B------:R-:W2:Y:S10]  /*0c00*/  FENCE.VIEW.ASYNC.S ;  /* 0x00000000000073c6 */ /* 0x000eb40000000000 */
[----:B--2---:R2:W3:Y:S01]  /*0c10*/  SYNCS.EXCH.64 URZ, [UR6+0x1e0], UR4 ;  /* 0x0001e00406ff75b2 */ /* 0x0044e20008000100 */
[----:B------:R2:W1:Y:S01]  /*0c20*/  SYNCS.EXCH.64 URZ, [UR6+0x1e8], UR4 ;  /* 0x0001e80406ff75b2 */ /* 0x0004620008000100 */
[----:B------:R-:W-:Y:S01]  /*0c30*/  NOP ;  /* 0x0000000000007918 */ /* 0x000fe20000000000 */
.L_x_12:
[----:B------:R-:W4:Y:S01]  /*0c40*/  SHFL.IDX PT, R0, R51, RZ, 0x1f ;  /* 0x00001fff33007589 */ /* 0x000f2200000e0000 */
[----:B------:R-:W-:Y:S01]  /*0c50*/  NOP ;  /* 0x0000000000007918 */ /* 0x000fe20000000000 */
[----:B----4-:R-:W-:-:S13]  /*0c60*/  ISETP.NE.AND P1, PT, R0, 0x4, PT ;  /* 0x000000040000780c */ /* 0x010fda0003f25270 */
[----:B------:R-:W-:Y:S05]  /*0c70*/  @P1 BRA `(.L_x_13) ;  /* 0x0000000000481947 */ /* 0x000fea0003800000 */
[----:B--23--:R-:W-:Y:S01]  /*0c80*/  UMOV UR4, 0xe20 ;  /* 0x00000e2000047882 */ /* 0x00cfe20000000000 */
[----:B------:R-:W-:Y:S01]  /*0c90*/  UMOV UR6, 0x400 ;  /* 0x0000040000067882 */ /* 0x000fe20000000000 */
[----:B------:R-:W-:Y:S01]  /*0ca0*/  USEL UR4, UR4, 0xc20, UP3 ;  /* 0x00000c2004047887 */ /* 0x000fe20009800000 */
        /* <DEDUP_REMOVED lines=9> */
[----:B------:R-:W2:Y:S02]  /*0d40*/  FENCE.VIEW.ASYNC.S ;  /* 0x00000000000073c6 */ /* 0x000ea40000000000 */
[----:B--2---:R4:W2:Y:S08]  /*0d50*/  SYNCS.EXCH.64 URZ, [UR6+0x1f0], UR8 ;  /* 0x0001f00806ff75b2 */ /* 0x0048b00008000100 */
[----:B------:R4:W3:Y:S01]  /*0d60*/  SYNCS.EXCH.64 URZ, [UR6+0x200], UR4 ;  /* 0x0002000406ff75b2 */ /* 0x0008e20008000100 */
[----:B------:R4:W1:Y:S01]  /*0d70*/  SYNCS.EXCH.64 URZ, [UR6+0x1f8], UR8 ;  /* 0x0001f80806ff75b2 */ /* 0x0008620008000100 */
[----:B------:R4:W1:Y:S02]  /*0d80*/  SYNCS.EXCH.64 URZ, [UR6+0x208], UR4 ;  /* 0x0002080406ff75b2 */ /* 0x0008640008000100 */
[----:B----4-:R-:W-:Y:S01]  /*0d90*/  NOP ;  /* 0x0000000000007918 */ /* 0x010fe20000000000 */
.L_x_13:
[----:B------:R-:W4:Y:S01]  /*0da0*/  SHFL.IDX PT, R0, R51, RZ, 0x1f ;  /* 0x00001fff33007589 */ /* 0x000f2200000e0000 */
[----:B------:R-:W-:Y:S01]  /*0db0*/  NOP ;  /* 0x0000000000007918 */ /* 0x000fe20000000000 */
[----:B----4-:R-:W-:-:S13]  /*0dc0*/  ISETP.NE.AND P1, PT, R0, 0x5, PT ;  /* 0x000000050000780c */ /* 0x010fda0003f25270 */
[----:B------:R-:W-:Y:S05]  /*0dd0*/  @P1 BRA `(.L_x_14) ;  /* 0x0000000000541947 */ /* 0x000fea0003800000 */
[----:B--23--:R-:W-:Y:S01]  /*0de0*/  UMOV UR4, 0x400 ;  /* 0x0000040000047882 */ /* 0x00cfe20000000000 */
        /* <DEDUP_REMOVED lines=14> */
[----:B------:R4:W1:Y:S01]  /*0ed0*/  SYNCS.EXCH.64 URZ, [UR4+0x238], UR8 ;  /* 0x0002380804ff75b2 */ /* 0x0008620008000100 */
[----:B------:R4:W1:Y:S01]  /*0ee0*/  SYNCS.EXCH.64 URZ, [UR4+0x220], UR6 ;  /* 0x0002200604ff75b2 */ /* 0x0008620008000100 */
[----:B------:R4:W1:Y:S01]  /*0ef0*/  SYNCS.EXCH.64 URZ, [UR4+0x240], UR8 ;  /* 0x0002400804ff75b2 */ /* 0x0008620008000100 */
[----:B------:R4:W1:Y:S01]  /*0f00*/  SYNCS.EXCH.64 URZ, [UR4+0x228], UR6 ;  /* 0x0002280604ff75b2 */ /* 0x0008620008000100 */
[----:B------:R4:W1:Y:S02]  /*0f10*/  SYNCS.EXCH.64 URZ, [UR4+0x248], UR8 ;  /* 0x0002480804ff75b2 */ /* 0x0008640008000100 */
[----:B----4-:R-:W-:Y:S01]  /*0f20*/  NOP ;  /* 0x0000000000007918 */ /* 0x010fe20000000000 */
.L_x_14:
[----:B------:R-:W4:Y:S01]  /*0f30*/  SHFL.IDX PT, R0, R51, RZ, 0x1f ;  /* 0x00001fff33007589 */ /* 0x000f2200000e0000 */
[----:B------:R-:W-:Y:S01]  /*0f40*/  ISETP.NE.OR P0, PT, RZ, UR25, !P0 ;  /* 0x00000019ff007c0c */ /* 0x000fe2000c705670 */
[----:B------:R-:W-:Y:S01]  /*0f50*/  NOP ;  /* 0x0000000000007918 */ /* 0x000fe20000000000 */
[----:B----4-:R-:W-:-:S13]  /*0f60*/  ISETP.NE.AND P1, PT, R0, 0x3, PT ;  /* 0x000000030000780c */ /* 0x010fda0003f25270 */
[----:B------:R-:W-:Y:S05]  /*0f70*/  @P1 BRA `(.L_x_15) ;  /* 0x0000000000341947 */ /* 0x000fea0003800000 */
[----:B--23--:R-:W-:Y:S01]  /*0f80*/  UMOV UR4, 0x400 ;  /* 0x0000040000047882 */ /* 0x00cfe20000000000 */
[----:B------:R-:W-:Y:S01]  /*0f90*/  UMOV UR6, 0x20 ;  /* 0x0000002000067882 */ /* 0x000fe20000000000 */
[----:B------:R-:W-:Y:S02]  /*0fa0*/  ULEA UR4, UR47, UR4, 0x18 ;  /* 0x000000042f047291 */ /* 0x000fe4000f8ec0ff */
[----:B------:R-:W-:-:S04]  /*0fb0*/  UIADD3 UR6, UPT, UPT, -UR6, 0x100000, URZ ;  /* 0x0010000006067890 */ /* 0x000fc8000fffe1ff */
[----:B------:R-:W-:Y:S02]  /*0fc0*/  USHF.L.U32 UR7, UR6, 0xb, URZ ;  /* 0x0000000b06077899 */ /* 0x000fe400080006ff */
[----:B------:R-:W-:Y:S01]  /*0fd0*/  USHF.L.U32 UR6, UR6, 0x1, URZ ;  /* 0x0000000106067899 */ /* 0x000fe200080006ff */
[----:B------:R-:W-:Y:S01]  /*0fe0*/  ELECT P1, URZ, PT ;  /* 0x0000000000ff782f */ /* 0x000fe20003820000 */
[----:B------:R-:W2:Y:S10]  /*0ff0*/  FENCE.VIEW.ASYNC.S ;  /* 0x00000000000073c6 */ /* 0x000eb40000000000 */
[----:B--2---:R4:W2:Y:S01]  /*1000*/  SYNCS.EXCH.64 URZ, [UR4+0x250], UR6 ;  /* 0x0002500604ff75b2 */ /* 0x0048a20008000100 */
[----:B------:R4:W3:Y:S01]  /*1010*/  SYNCS.EXCH.64 URZ, [UR4+0x260], UR6 ;  /* 0x0002600604ff75b2 */ /* 0x0008e20008000100 */
[----:B------:R4:W1:Y:S01]  /*1020*/  SYNCS.EXCH.64 URZ, [UR4+0x258], UR6 ;  /* 0x0002580604ff75b2 */ /* 0x0008620008000100 */
[----:B------:R4:W1:Y:S02]  /*1030*/  SYNCS.EXCH.64 URZ, [UR4+0x268], UR6 ;  /* 0x0002680604ff75b2 */ /* 0x0008640008000100 */
[----:B----4-:R-:W-:Y:S01]  /*1040*/  NOP ;  /* 0x0000000000007918 */ /* 0x010fe20000000000 */
.L_x_15:
[----:B------:R-:W-:Y:S01]  /*1050*/  VOTEU.ALL UP0, P0 ;  /* 0x0000000000ff7886 */ /* 0x000fe20000000000 */
[----:B--23--:R-:W-:Y:S01]  /*1060*/  UMOV UR4, 0x20 ;  /* 0x0000002000047882 */ /* 0x00cfe20000000000 */
[----:B------:R-:W2:Y:S01]  /*1070*/  LDCU UR35, c[0x0][0x36c] ;  /* 0x00006d80ff2377ac */ /* 0x000ea20008000800 */
[----:B------:R-:W-:Y:S01]  /*1080*/  NOP ;  /* 0x0000000000007918 */ /* 0x000fe20000000000 */
[----:B------:R-:W-:Y:S01]  /*1090*/  LOP3.LUT R0, R61, 0x1f, RZ, 0xc0, !PT ;  /* 0x0000001f3d007812 */ /* 0x000fe200078ec0ff */
[----:B------:R-:W-:Y:S01]  /*10a0*/  @!UP0 UMOV UR6, 0x400 ;  /* 0x0000040000068882 */ /* 0x000fe20000000000 */
[----:B------:R-:W-:-:S04]  /*10b0*/  @!UP0 UIADD3 UR4, UPT, UPT, -UR4, 0x100000, URZ ;  /* 0x0010000004048890 */ /* 0x000fc8000fffe1ff */
[----:B------:R-:W-:Y:S02]  /*10c0*/  @!UP0 USHF.L.U32 UR5, UR4, 0xb, URZ ;  /* 0x0000000b04058899 */ /* 0x000fe400080006ff */
[----:B------:R-:W-:Y:S02]  /*10d0*/  @!UP0 USHF.L.U32 UR4, UR4, 0x1, URZ ;  /* 0x0000000104048899 */ /* 0x000fe400080006ff */
[----:B------:R-:W-:Y:S01]  /*10e0*/  @!UP0 ULEA UR6, UR47, UR6, 0x18 ;  /* 0x000000062f068291 */ /* 0x000fe2000f8ec0ff */
[----:B------:R-:W-:Y:S01]  /*10f0*/  VOTEU.ALL UP0, P0 ;  /* 0x0000000000ff7886 */ /* 0x000fe20000000000 */
[----:B------:R-:W-:Y:S02]  /*1100*/  UISETP.NE.AND UP4, UPT, UR25, URZ, UPT ;  /* 0x000000ff1900728c */ /* 0x000fe4000bf85270 */
[----:B--2---:R-:W-:Y:S01]  /*1110*/  UISETP.EQ.U32.AND UP1, UPT, UR35, 0x1, UPT ;  /* 0x000000012300788c */ /* 0x004fe2000bf22070 */
[----:B------:R-:W2:Y:S07]  /*1120*/  FENCE.VIEW.ASYNC.S ;  /* 0x00000000000073c6 */ /* 0x000eae0000000000 */
[----:B--2---:R2:W3:Y:S01]  /*1130*/  @!UP0 SYNCS.EXCH.64 URZ, [UR6+0x270], UR4 ;  /* 0x0002700406ff85b2 */ /* 0x0044e20008000100 */
[----:B------:R-:W-:Y:S05]  /*1140*/  BRA.U !UP1, `(.L_x_16) ;  /* 0x0000000109087547 */ /* 0x000fea000b800000 */
[----:B-1-3--:R-:W-:Y:S01]  /*1150*/  UCGABAR_ARV ;  /* 0x00000000000079c7 */ /* 0x00afe20008000000 */
[----:B------:R-:W-:Y:S05]  /*1160*/  BRA `(.L_x_17) ;  /* 0x0000000000047947 */ /* 0x000fea0003800000 */
.L_x_16:
[----:B-1-3--:R-:W-:Y:S01]  /*1170*/  NOP ;  /* 0x0000000000007918 */ /* 0x00afe20000000000 */
.L_x_17:
[----:B------:R-:W1:Y:S01]  /*1180*/  S2UR UR8, SR_CTAID.Y ;  /* 0x00000000000879c3 */ /* 0x000e620000002600 */
[----:B------:R-:W-:-:S05]  /*1190*/  CS2R.32 R52, SR_CgaSize ;  /* 0x0000000000347805 */ /* 0x000fca0000008a00 */
[----:B------:R-:W-:-:S05]  /*11a0*/  IMAD R52, R52, -0xa0, RZ ;  /* 0xffffff6034347824 */ /* 0x000fca00078e02ff */
[----:B------:R-:W-:-:S14]  /*11b0*/  R2UR UR9, R52 ;  /* 0x00000000340972ca */ /* 0x000fdc00000e0000 */
[----:B------:R-:W3:Y:S01]  /*11c0*/  LDCU UR9, c[0x0][UR9+0x2b4] ;  /* 0x00005680090977ac */ /* 0x000ee20008000800 */
[----:B------:R-:W-:-:S05]  /*11d0*/  CS2R.32 R52, SR_CgaSize ;  /* 0x0000000000347805 */ /* 0x000fca0000008a00 */
[----:B------:R-:W-:-:S05]  /*11e0*/  IMAD R52, R52, -0xa0, RZ ;  /* 0xffffff6034347824 */ /* 0x000fca00078e02ff */
[----:B------:R-:W-:-:S14]  /*11f0*/  R2UR UR10, R52 ;  /* 0x00000000340a72ca */ /* 0x000fdc00000e0000 */
[----:B------:R-:W4:Y:S01]  /*1200*/  LDCU UR10, c[0x0][UR10+0x2b0] ;  /* 0x000056000a0a77ac */ /* 0x000f220008000800 */
[----:B------:R-:W4:Y:S01]  /*1210*/  S2UR UR31, SR_CTAID.X ;  /* 0x00000000001f79c3 */ /* 0x000f220000002500 */
[----:B--2---:R-:W-:Y:S02]  /*1220*/  USHF.R.U32.HI UR4, URZ, 0x2, UR47 ;  /* 0x00000002ff047899 */ /* 0x004fe4000801162f */
[----:B------:R-:W-:Y:S02]  /*1230*/  USHF.R.U32.HI UR7, URZ, 0x1, UR47 ;  /* 0x00000001ff077899 */ /* 0x000fe4000801162f */
[----:B------:R-:W-:Y:S02]  /*1240*/  ULOP3.LUT UR44, UR4, 0x3, URZ, 0xc0, !UPT ;  /* 0x00000003042c7892 */ /* 0x000fe4000f8ec0ff */
[----:B------:R-:W-:Y:S01]  /*1250*/  ULOP3.LUT UR5, UR33, 0xc, UR47, 0xf8, !UPT ;  /* 0x0000000c21057892 */ /* 0x000fe2000f8ef82f */
[----:B------:R-:W2:Y:S01]  /*1260*/  S2UR UR36, SR_CTAID.Z ;  /* 0x00000000002479c3 */ /* 0x000ea20000002700 */
[----:B------:R-:W-:-:S05]  /*1270*/  CS2R.32 R52, SR_CgaSize ;  /* 0x0000000000347805 */ /* 0x000fca0000008a00 */
[----:B------:R-:W-:-:S05]  /*1280*/  IMAD R52, R52, -0xa0, RZ ;  /* 0xffffff6034347824 */ /* 0x000fca00078e02ff */
[----:B------:R-:W-:-:S14]  /*1290*/  R2UR UR63, R52 ;  /* 0x00000000343f72ca */ /* 0x000fdc00000e0000 */
[----:B------:R-:W2:Y:S01]  /*12a0*/  LDCU UR63, c[0x0][UR63+0x2a0] ;  /* 0x000054003f3f77ac */ /* 0x000ea20008000800 */
[----:B------:R-:W2:Y:S01]  /*12b0*/  LDCU UR29, c[0x0][0xb24] ;  /* 0x00016480ff1d77ac */ /* 0x000ea20008000800 */
[----:B-1----:R-:W-:Y:S01]  /*12c0*/  I2FP.F32.U32 R2, UR8 ;  /* 0x0000000800027c45 */ /* 0x002fe20008201000 */
[----:B------:R-:W-:Y:S02]  /*12d0*/  ULOP3.LUT UR48, UR7, 0x1, URZ, 0xc0, !UPT ;  /* 0x0000000107307892 */ /* 0x000fe4000f8ec0ff */
[----:B------:R-:W-:Y:S02]  /*12e0*/  UISETP.GT.U32.AND UP0, UPT, UR5, 0xffff, UPT ;  /* 0x0000ffff0500788c */ /* 0x000fe4000bf04070 */
[----:B---3--:R-:W-:Y:S01]  /*12f0*/  FMUL R2, R2, UR9 ;  /* 0x0000000902027c20 */ /* 0x008fe20008400000 */
[----:B------:R-:W-:Y:S01]  /*1300*/  ULOP3.LUT UR6, UR47, 0x3, URZ, 0xc0, !UPT ;  /* 0x000000032f067892 */ /* 0x000fe2000f8ec0ff */
[----:B----4-:R-:W-:Y:S01]  /*1310*/  I2FP.F32.U32 R3, UR31 ;  /* 0x0000001f00037c45 */ /* 0x010fe20008201000 */
[----:B------:R-:W-:-:S03]  /*1320*/  USEL UR5, UR5, 0xffff, !UP0 ;  /* 0x0000ffff05057887 */ /* 0x000fc6000c000000 */
[----:B------:R-:W1:Y:S01]  /*1330*/  F2I.U32.TRUNC.NTZ R2, R2 ;  /* 0x0000000200027305 */ /* 0x000e62000020f000 */
[----:B------:R-:W-:Y:S01]  /*1340*/  UISETP.GT.U32.AND UP1, UPT, UR6, 0xffff, UPT ;  /* 0x0000ffff0600788c */ /* 0x000fe2000bf24070 */
[----:B------:R-:W-:Y:S01]  /*1350*/  FMUL R3, R3, UR10 ;  /* 0x0000000a03037c20 */ /* 0x000fe20008400000 */
[----:B------:R-:W-:-:S05]  /*1360*/  CS2R.32 R52, SR_CgaSize ;  /* 0x0000000000347805 */ /* 0x000fca0000008a00 */
[----:B------:R-:W-:-:S05]  /*1370*/  IMAD R52, R52, -0xa0, RZ ;  /* 0xffffff6034347824 */ /* 0x000fca00078e02ff */
[----:B------:R-:W-:-:S14]  /*1380*/  R2UR UR10, R52 ;  /* 0x00000000340a72ca */ /* 0x000fdc00000e0000 */
[----:B------:R-:W3:Y:S01]  /*1390*/  LDCU UR10, c[0x0][UR10+0x2a4] ;  /* 0x000054800a0a77ac */ /* 0x000ee20008000800 */
[----:B------:R-:W-:Y:S01]  /*13a0*/  ULOP3.LUT UR5, UR5, 0xffff, URZ, 0xc0, !UPT ;  /* 0x0000ffff05057892 */ /* 0x000fe2000f8ec0ff */
[----:B------:R-:W4:Y:S01]  /*13b0*/  F2I.U32.TRUNC.NTZ R3, R3 ;  /* 0x0000000300037305 */ /* 0x000f22000020f000 */
[----:B------:R-:W-:Y:S01]  /*13c0*/  USEL UR6, UR6, 0xffff, !UP1 ;  /* 0x0000ffff06067887 */ /* 0x000fe2000c800000 */
[----:B------:R-:W-:Y:S01]  /*13d0*/  UMOV UR21, 0x5 ;  /* 0x0000000500157882 */ /* 0x000fe20000000000 */
[----:B------:R-:W-:Y:S02]  /*13e0*/  USHF.L.U32 UR27, UR47, 0x7, URZ ;  /* 0x000000072f1b7899 */ /* 0x000fe400080006ff */
[----:B------:R-:W-:Y:S01]  /*13f0*/  USHF.L.U32 UR21, UR21, UR5, URZ ;  /* 0x0000000515157299 */ /* 0x000fe200080006ff */
[----:B-1----:R-:W-:Y:S01]  /*1400*/  R2UR UR4, R2 ;  /* 0x00000000020472ca */ /* 0x002fe200000e0000 */
[----:B------:R-:W-:Y:S01]  /*1410*/  USHF.L.U32 UR26, UR47, 0x9, URZ ;  /* 0x000000092f1a7899 */ /* 0x000fe200080006ff */
[----:B------:R-:W-:Y:S01]  /*1420*/  PRMT R2, RZ, 0x7610, R2 ;  /* 0x00007610ff027816 */ /* 0x000fe20000000002 */
[----:B------:R-:W-:Y:S01]  /*1430*/  ULOP3.LUT UR6, UR6, 0xffff, URZ, 0xc0, !UPT ;  /* 0x0000ffff06067892 */ /* 0x000fe2000f8ec0ff */
[----:B------:R-:W-:Y:S01]  /*1440*/  UMOV UR24, 0x1111 ;  /* 0x0000111100187882 */ /* 0x000fe20000000000 */
[----:B------:R-:W1:Y:S01]  /*1450*/  LDCU UR45, c[0x0][0xb24] ;  /* 0x00016480ff2d77ac */ /* 0x000e620008000800 */
[----:B----4-:R-:W-:-:S02]  /*1460*/  R2UR UR7, R3 ;  /* 0x00000000030772ca */ /* 0x010fc400000e0000 */
[----:B------:R-:W-:Y:S01]  /*1470*/  PRMT R3, RZ, 0x7610, R3 ;  /* 0x00007610ff037816 */ /* 0x000fe20000000003 */
[----:B------:R-:W4:Y:S04]  /*1480*/  LDCU UR32, c[0x0][0xb30] ;  /* 0x00016600ff2077ac */ /* 0x000f280008000800 */
[----:B------:R-:W-:Y:S02]  /*1490*/  UIADD3 UR4, UPT, UPT, -UR4, URZ, URZ ;  /* 0x000000ff04047290 */ /* 0x000fe4000fffe1ff */
[----:B------:R-:W-:Y:S02]  /*14a0*/  UISETP.NE.AND UP5, UPT, UR25, 0x2, UPT ;  /* 0x000000021900788c */ /* 0x000fe4000bfa5270 */
[----:B---3--:R-:W-:Y:S02]  /*14b0*/  UIMAD UR4, UR10, UR4, UR8 ;  /* 0x000000040a0472a4 */ /* 0x008fe4000f8e0208 */
[----:B------:R-:W-:-:S02]  /*14c0*/  UIADD3 UR5, UPT, UPT, -UR7, URZ, URZ ;  /* 0x000000ff07057290 */ /* 0x000fc4000fffe1ff */
[----:B------:R-:W-:Y:S02]  /*14d0*/  ULOP3.LUT UR27, UR27, 0x600, URZ, 0xc0, !UPT ;  /* 0x000006001b1b7892 */ /* 0x000fe4000f8ec0ff */
[----:B------:R-:W-:Y:S01]  /*14e0*/  IMAD.U32 R52, RZ, RZ, UR4 ;  /* 0x00000004ff347e24 */ /* 0x000fe2000f8e00ff */
[----:B------:R-:W-:Y:S02]  /*14f0*/  ULOP3.LUT UR26, UR26, 0x400, URZ, 0xc0, !UPT ;  /* 0x000004001a1a7892 */ /* 0x000fe4000f8ec0ff */
[----:B--2---:R-:W-:Y:S01]  /*1500*/  UISETP.GE.AND UP6, UPT, UR29, 0x1, UPT ;  /* 0x000000011d00788c */ /* 0x004fe2000bfc6270 */
[----:B------:R-:W-:Y:S01]  /*1510*/  UMOV UR28, UR8 ;  /* 0x00000008001c7c82 */ /* 0x000fe20008000000 */
[----:B------:R-:W-:Y:S01]  /*1520*/  UMOV UR20, UR31 ;  /* 0x0000001f00147c82 */ /* 0x000fe20008000000 */
[----:B------:R-:W-:Y:S02]  /*1530*/  USHF.L.U32 UR24, UR24, UR6, URZ ;  /* 0x0000000618187299 */ /* 0x000fe400080006ff */
[----:B------:R-:W-:Y:S01]  /*1540*/  UIMAD UR63, UR63, UR5, UR31 ;  /* 0x000000053f3f72a4 */ /* 0x000fe2000f8e021f */
[----:B-1--4-:R-:W-:Y:S11]  /*1550*/  BRA.U UP4, `(.L_x_18) ;  /* 0x0000000104b07547 */ /* 0x012ff6000b800000 */
[----:B------:R-:W-:Y:S01]  /*1560*/  R2UR UR17, R52 ;  /* 0x00000000341172ca */ /* 0x000fe200000e0000 */
[----:B------:R-:W-:-:S12]  /*1570*/  ULOP3.LUT UR4, UR63, 0x2, URZ, 0x3c, !UPT ;  /* 0x000000023f047892 */ /* 0x000fd8000f8e3cff */
[----:B------:R-:W-:Y:S02]  /*1580*/  UISETP.NE.AND UP0, UPT, UR17, URZ, UPT ;  /* 0x000000ff1100728c */ /* 0x000fe4000bf05270 */
[----:B------:R-:W-:Y:S02]  /*1590*/  UISETP.NE.AND UP2, UPT, UR17, 0x1, UPT ;  /* 0x000000011100788c */ /* 0x000fe4000bf45270 */
[----:B------:R-:W-:Y:S02]  /*15a0*/  UISETP.GT.U32.AND UP1, UPT, UR63, 0x1, UP0 ;  /* 0x000000013f00788c */ /* 0x000fe40008724070 */
[----:B------:R-:W-:Y:S02]  /*15b0*/  UISETP.GT.U32.AND UP0, UPT, UR4, 0x1, UP0 ;  /* 0x000000010400788c */ /* 0x000fe40008704070 */
[----:B------:R-:W-:Y:S02]  /*15c0*/  USEL UR7, URZ, 0x1, UP1 ;  /* 0x00000001ff077887 */ /* 0x000fe40008800000 */
[----:B------:R-:W-:-:S02]  /*15d0*/  USEL UR8, URZ, 0x2, UP1 ;  /* 0x00000002ff087887 */ /* 0x000fc40008800000 */
[----:B------:R-:W-:Y:S02]  /*15e0*/  UISETP.GT.U32.AND UP1, UPT, UR63, 0x1, UP2 ;  /* 0x000000013f00788c */ /* 0x000fe40009724070 */
[----:B------:R-:W-:Y:S02]  /*15f0*/  USEL UR12, URZ, 0x4, UP0 ;  /* 0x00000004ff0c7887 */ /* 0x000fe40008000000 */
[----:B------:R-:W-:Y:S02]  /*1600*/  USEL UR15, URZ, 0x8, UP0 ;  /* 0x00000008ff0f7887 */ /* 0x000fe40008000000 */
[----:B------:R-:W-:Y:S02]  /*1610*/  UISETP.GT.U32.AND UP0, UPT, UR4, 0x1, UP2 ;  /* 0x000000010400788c */ /* 0x000fe40009704070 */
[----:B------:R-:W-:Y:S02]  /*1620*/  USEL UR6, URZ, 0x10, UP1 ;  /* 0x00000010ff067887 */ /* 0x000fe40008800000 */
[----:B------:R-:W-:-:S02]  /*1630*/  USEL UR11, URZ, 0x20, UP1 ;  /* 0x00000020ff0b7887 */ /* 0x000fc40008800000 */
[----:B------:R-:W-:Y:S02]  /*1640*/  UISETP.NE.AND UP1, UPT, UR17, 0x2, UPT ;  /* 0x000000021100788c */ /* 0x000fe4000bf25270 */
[----:B------:R-:W-:Y:S02]  /*1650*/  USEL UR14, URZ, 0x40, UP0 ;  /* 0x00000040ff0e7887 */ /* 0x000fe40008000000 */
[----:B------:R-:W-:Y:S02]  /*1660*/  USEL UR16, URZ, 0x80, UP0 ;  /* 0x00000080ff107887 */ /* 0x000fe40008000000 */
[----:B------:R-:W-:Y:S02]  /*1670*/  UISETP.GT.U32.AND UP0, UPT, UR63, 0x1, UP1 ;  /* 0x000000013f00788c */ /* 0x000fe40008f04070 */
[----:B------:R-:W-:Y:S02]  /*1680*/  UISETP.NE.AND UP2, UPT, UR17, 0x3, UPT ;  /* 0x000000031100788c */ /* 0x000fe4000bf45270 */
[----:B------:R-:W-:-:S02]  /*1690*/  USEL UR5, URZ, 0x100, UP0 ;  /* 0x00000100ff057887 */ /* 0x000fc40008000000 */
[----:B------:R-:W-:Y:S02]  /*16a0*/  USEL UR10, URZ, 0x200, UP0 ;  /* 0x00000200ff0a7887 */ /* 0x000fe40008000000 */
[----:B------:R-:W-:Y:S02]  /*16b0*/  UISETP.GT.U32.AND UP0, UPT, UR63, 0x1, UP2 ;  /* 0x000000013f00788c */ /* 0x000fe40009704070 */
[----:B------:R-:W-:Y:S02]  /*16c0*/  UIADD3 UR5, UPT, UPT, UR5, UR6, UR7 ;  /* 0x0000000605057290 */ /* 0x000fe4000fffe007 */
[----:B------:R-:W-:Y:S02]  /*16d0*/  USEL UR9, URZ, 0x1000, UP0 ;  /* 0x00001000ff097887 */ /* 0x000fe40008000000 */
[----:B------:R-:W-:Y:S02]  /*16e0*/  USEL UR13, URZ, 0x2000, UP0 ;  /* 0x00002000ff0d7887 */ /* 0x000fe40008000000 */
[----:B------:R-:W-:-:S02]  /*16f0*/  UIADD3 UR5, UPT, UPT, UR8, UR9, UR5 ;  /* 0x0000000908057290 */ /* 0x000fc4000fffe005 */
[----:B------:R-:W-:Y:S02]  /*1700*/  UISETP.GT.U32.AND UP1, UPT, UR4, 0x1, UP1 ;  /* 0x000000010400788c */ /* 0x000fe40008f24070 */
[----:B------:R-:W-:Y:S02]  /*1710*/  UIADD3 UR5, UPT, UPT, UR10, UR11, UR5 ;  /* 0x0000000b0a057290 */ /* 0x000fe4000fffe005 */
[----:B------:R-:W-:Y:S02]  /*1720*/  UISETP.GT.U32.AND UP0, UPT, UR4, 0x1, UP2 ;  /* 0x000000010400788c */ /* 0x000fe40009704070 */
[----:B------:R-:W-:Y:S02]  /*1730*/  USEL UR4, URZ, 0x400, UP1 ;  /* 0x00000400ff047887 */ /* 0x000fe40008800000 */
[----:B------:R-:W-:Y:S02]  /*1740*/  UIADD3 UR5, UPT, UPT, UR12, UR13, UR5 ;  /* 0x0000000d0c057290 */ /* 0x000fe4000fffe005 */
[----:B------:R-:W-:-:S02]  /*1750*/  USEL UR6, URZ, 0x4000, UP0 ;  /* 0x00004000ff067887 */ /* 0x000fc40008000000 */
[----:B------:R-:W-:Y:S02]  /*1760*/  UIADD3 UR5, UPT, UPT, UR4, UR14, UR5 ;  /* 0x0000000e04057290 */ /* 0x000fe4000fffe005 */
[----:B------:R-:W-:Y:S02]  /*1770*/  USEL UR7, URZ, 0x800, UP1 ;  /* 0x00000800ff077887 */ /* 0x000fe40008800000 */
[----:B------:R-:W-:Y:S02]  /*1780*/  ULOP3.LUT UR4, UR63, 0xfffffffe, URZ, 0xc0, !UPT ;  /* 0xfffffffe3f047892 */ /* 0x000fe4000f8ec0ff */
[----:B------:R-:W-:Y:S02]  /*1790*/  UIADD3 UR5, UPT, UPT, UR15, UR6, UR5 ;  /* 0x000000060f057290 */ /* 0x000fe4000fffe005 */
[----:B------:R-:W-:Y:S02]  /*17a0*/  ULEA UR4, UR17, UR4, 0x2 ;  /* 0x0000000411047291 */ /* 0x000fe4000f8e10ff */
[----:B------:R-:W-:-:S02]  /*17b0*/  USEL UR6, URZ, 0x8000, UP0 ;  /* 0x00008000ff067887 */ /* 0x000fc40008000000 */
[----:B------:R-:W-:-:S03]  /*17c0*/  UIADD3 UR5, UPT, UPT, UR7, UR16, UR5 ;  /* 0x0000001007057290 */ /* 0x000fc6000fffe005 */
[----:B------:R-:W-:Y:S01]  /*17d0*/  UMOV UR7, 0x3 ;  /* 0x0000000300077882 */ /* 0x000fe20000000000 */
[----:B------:R-:W-:Y:S02]  /*17e0*/  UIADD3 UR5, UPT, UPT, UR5, UR6, URZ ;  /* 0x0000000605057290 */ /* 0x000fe4000fffe0ff */
[----:B------:R-:W-:-:S04]  /*17f0*/  USHF.L.U32 UR4, UR7, UR4, URZ ;  /* 0x0000000407047299 */ /* 0x000fc800080006ff */
[----:B------:R-:W-:Y:S02]  /*1800*/  MOV R3, UR5 ;  /* 0x0000000500037c02 */ /* 0x000fe40008000f00 */
[----:B------:R-:W-:Y:S02]  /*1810*/  IMAD.U32 R2, RZ, RZ, UR4 ;  /* 0x00000004ff027e24 */ /* 0x000fe4000f8e00ff */
.L_x_18:
[----:B------:R-:W-:Y:S05]  /*1820*/  BRA.U !UP6, `(.L_x_19) ;  /* 0x000000010ed47547 */ /* 0x000fea000b800000 */
[----:B------:R-:W1:Y:S01]  /*1830*/  LDCU.128 UR12, c[0x0][0xb10] ;  /* 0x00016200ff0c77ac */ /* 0x000e620008000c00 */
[----:B------:R-:W2:Y:S01]  /*1840*/  LDCU UR6, c[0x0][0x370] ;  /* 0x00006e00ff0677ac */ /* 0x000ea20008000800 */
[----:B------:R-:W3:Y:S01]  /*1850*/  LDCU UR5, c[0x0][0x374] ;  /* 0x00006e80ff0577ac */ /* 0x000ee20008000800 */
[----:B------:R-:W4:Y:S01]  /*1860*/  LDCU UR30, c[0x0][0xb0c] ;  /* 0x00016180ff1e77ac */ /* 0x000f220008000800 */
[----:B------:R-:W4:Y:S01]  /*1870*/  LDCU UR4, c[0x0][0xb20] ;  /* 0x00016400ff0477ac */ /* 0x000f220008000800 */
[----:B------:R-:W4:Y:S01]  /*1880*/  LDCU.64 UR8, c[0x0][0xb28] ;  /* 0x00016500ff0877ac */ /* 0x000f220008000a00 */
[----:B-1----:R-:W-:Y:S02]  /*1890*/  UISETP.NE.AND UP0, UPT, UR14, 0x1, UPT ;  /* 0x000000010e00788c */ /* 0x002fe4000bf05270 */
[----:B---3--:R-:W-:Y:S02]  /*18a0*/  UIMAD.WIDE.U32 UR10, UR5, UR15, URZ ;  /* 0x0000000f050a72a5 */ /* 0x008fe4000f8e00ff */
[----:B--2---:R-:W-:-:S02]  /*18b0*/  UIMAD.WIDE.U32 UR18, UR6, UR12, URZ ;  /* 0x0000000c061272a5 */ /* 0x004fc4000f8e00ff */
[----:B----4-:R-:W-:Y:S02]  /*18c0*/  UISETP.NE.AND UP1, UPT, UR30, 0x1, UPT ;  /* 0x000000011e00788c */ /* 0x010fe4000bf25270 */
[----:B------:R-:W-:Y:S01]  /*18d0*/  UISETP.NE.AND UP2, UPT, UR29, 0x1, UPT ;  /* 0x000000011d00788c */ /* 0x000fe2000bf45270 */
[----:B------:R-:W-:Y:S02]  /*18e0*/  UMOV UR10, UR11 ;  /* 0x0000000b000a7c82 */ /* 0x000fe40008000000 */
[----:B------:R-:W-:Y:S01]  /*18f0*/  UMOV UR18, UR19 ;  /* 0x0000001300127c82 */ /* 0x000fe20008000000 */
[----:B------:R-:W-:Y:S02]  /*1900*/  @UP0 USHF.R.U32.HI UR5, URZ, UR4, UR10 ;  /* 0x00000004ff050299 */ /* 0x000fe4000801160a */
[----:B------:R-:W-:Y:S02]  /*1910*/  UIMAD.WIDE.U32 UR22, UR28, UR15, URZ ;  /* 0x0000000f1c1672a5 */ /* 0x000fe4000f8e00ff */
[----:B------:R-:W-:-:S02]  /*1920*/  UIMAD.WIDE.U32 UR10, UR5, UR8, URZ ;  /* 0x00000008050a72a5 */ /* 0x000fc4000f8e00ff */
[----:B------:R-:W-:Y:S02]  /*1930*/  @UP1 USHF.R.U32.HI UR6, URZ, UR13, UR18 ;  /* 0x0000000dff061299 */ /* 0x000fe40008011612 */
[----:B------:R-:W-:Y:S02]  /*1940*/  UIMAD.WIDE.U32 UR16, UR31, UR12, URZ ;  /* 0x0000000c1f1072a5 */ /* 0x000fe4000f8e00ff */
[----:B------:R-:W-:Y:S01]  /*1950*/  UIMAD.WIDE.U32 UR18, UR6, UR8, URZ ;  /* 0x00000008061272a5 */ /* 0x000fe2000f8e00ff */
[----:B------:R-:W-:Y:S01]  /*1960*/  UMOV UR22, UR23 ;  /* 0x0000001700167c82 */ /* 0x000fe20008000000 */
[----:B------:R-:W-:Y:S01]  /*1970*/  UMOV UR10, UR11 ;  /* 0x0000000b000a7c82 */ /* 0x000fe20008000000 */
[----:B------:R-:W-:Y:S02]  /*1980*/  USHF.R.U32.HI UR22, URZ, UR4, UR22 ;  /* 0x00000004ff167299 */ /* 0x000fe40008011616 */
[----:B------:R-:W-:Y:S02]  /*1990*/  @UP2 USHF.R.U32.HI UR5, URZ, UR9, UR10 ;  /* 0x00000009ff052299 */ /* 0x000fe4000801160a */
[----:B------:R-:W-:Y:S01]  /*19a0*/  UMOV UR7, UR19 ;  /* 0x0000001300077c82 */ /* 0x000fe20008000000 */
[----:B------:R-:W-:Y:S01]  /*19b0*/  UMOV UR16, UR17 ;  /* 0x0000001100107c82 */ /* 0x000fe20008000000 */
[----:B------:R-:W-:-:S02]  /*19c0*/  @UP2 USHF.R.U32.HI UR6, URZ, UR9, UR7 ;  /* 0x00000009ff062299 */ /* 0x000fc40008011607 */
[----:B------:R-:W-:Y:S02]  /*19d0*/  USHF.R.U32.HI UR16, URZ, UR13, UR16 ;  /* 0x0000000dff107299 */ /* 0x000fe40008011610 */
[----:B------:R-:W-:Y:S02]  /*19e0*/  USEL UR4, UR28, UR22, !UP0 ;  /* 0x000000161c047287 */ /* 0x000fe4000c000000 */
[----:B------:R-:W-:Y:S02]  /*19f0*/  UIMAD UR7, UR5, UR29, URZ ;  /* 0x0000001d050772a4 */ /* 0x000fe4000f8e02ff */
[----:B------:R-:W-:Y:S02]  /*1a00*/  USEL UR5, UR31, UR16, !UP1 ;  /* 0x000000101f057287 */ /* 0x000fe4000c800000 */
[----:B------:R-:W-:Y:S02]  /*1a10*/  UIMAD UR12, UR6, UR29, URZ ;  /* 0x0000001d060c72a4 */ /* 0x000fe4000f8e02ff */
[----:B------:R-:W-:-:S02]  /*1a20*/  UISETP.GE.AND UP0, UPT, UR4, UR7, UPT ;  /* 0x000000070400728c */ /* 0x000fc4000bf06270 */
[----:B------:R-:W-:Y:S02]  /*1a30*/  UIMAD.WIDE.U32 UR10, UR4, UR8, URZ ;  /* 0x00000008040a72a5 */ /* 0x000fe4000f8e00ff */
[----:B------:R-:W-:Y:S02]  /*1a40*/  UISETP.GE.OR UP0, UPT, UR5, UR12, UP0 ;  /* 0x0000000c0500728c */ /* 0x000fe40008706670 */
[----:B------:R-:W-:Y:S02]  /*1a50*/  UIMAD.WIDE.U32 UR12, UR5, UR8, URZ ;  /* 0x00000008050c72a5 */ /* 0x000fe4000f8e00ff */
[----:B------:R-:W-:Y:S01]  /*1a60*/  UIADD3 UR10, UPT, UPT, -UR4, URZ, URZ ;  /* 0x000000ff040a7290 */ /* 0x000fe2000fffe1ff */
[----:B------:R-:W-:Y:S01]  /*1a70*/  UMOV UR8, UR11 ;  /* 0x0000000b00087c82 */ /* 0x000fe20008000000 */
[----:B------:R-:W-:Y:S02]  /*1a80*/  UIADD3 UR20, UPT, UPT, -UR5, URZ, URZ ;  /* 0x000000ff05147290 */ /* 0x000fe4000fffe1ff */
[----:B------:R-:W-:-:S03]  /*1a90*/  USHF.R.U32.HI UR8, URZ, UR9, UR8 ;  /* 0x00000009ff087299 */ /* 0x000fc60008011608 */
[----:B------:R-:W-:Y:S01]  /*1aa0*/  @!UP0 UMOV UR7, UR13 ;  /* 0x0000000d00078c82 */ /* 0x000fe20008000000 */
[----:B------:R-:W-:Y:S02]  /*1ab0*/  UIMAD UR28, UR14, UR10, UR28 ;  /* 0x0000000a0e1c72a4 */ /* 0x000fe4000f8e021c */
[----:B------:R-:W-:Y:S02]  /*1ac0*/  USEL UR8, UR4, UR8, !UP2 ;  /* 0x0000000804087287 */ /* 0x000fe4000d000000 */
[----:B------:R-:W-:Y:S02]  /*1ad0*/  @!UP0 USHF.R.U32.HI UR7, URZ, UR9, UR7 ;  /* 0x00000009ff078299 */ /* 0x000fe40008011607 */
[----:B------:R-:W-:Y:S02]  /*1ae0*/  UIADD3 UR9, UPT, UPT, -UR8, URZ, URZ ;  /* 0x000000ff08097290 */ /* 0x000fe4000fffe1ff */
[----:B------:R-:W-:Y:S02]  /*1af0*/  @!UP0 USEL UR7, UR5, UR7, !UP2 ;  /* 0x0000000705078287 */ /* 0x000fe4000d000000 */
[----:B------:R-:W-:-:S02]  /*1b00*/  UIMAD UR9, UR29, UR9, UR4 ;  /* 0x000000091d0972a4 */ /* 0x000fc4000f8e0204 */
[----:B------:R-:W-:Y:S02]  /*1b10*/  @!UP0 UIADD3 UR8, UPT, UPT, UR8, -UR7, URZ ;  /* 0x8000000708088290 */ /* 0x000fe4000fffe0ff */
[----:B------:R-:W-:Y:S02]  /*1b20*/  @!UP0 UIMAD UR6, UR9, UR6, UR7 ;  /* 0x00000006090682a4 */ /* 0x000fe4000f8e0207 */
[----:B------:R-:W-:Y:S02]  /*1b30*/  @!UP0 UIMAD UR4, UR8, UR29, UR5 ;  /* 0x0000001d080482a4 */ /* 0x000fe4000f8e0205 */
[----:B------:R-:W-:Y:S02]  /*1b40*/  UIMAD UR20, UR30, UR20, UR31 ;  /* 0x000000141e1472a4 */ /* 0x000fe4000f8e021f */
[----:B------:R-:W-:Y:S01]  /*1b50*/  UIMAD UR28, UR4, UR14, UR28 ;  /* 0x0000000e041c72a4 */ /* 0x000fe2000f8e021c */
[----:B------:R-:W-:Y:S02]  /*1b60*/  @!UP0 UMOV UR5, UR6 ;  /* 0x0000000600058c82 */ /* 0x000fe40008000000 */
[----:B------:R-:W-:-:S12]  /*1b70*/  UIMAD UR20, UR5, UR30, UR20 ;  /* 0x0000001e051472a4 */ /* 0x000fd8000f8e0214 */
.L_x_19:
[----:B------:R-:W-:-:S09]  /*1b80*/  UISETP.NE.AND UP0, UPT, UR32, 0x1, UPT ;  /* 0x000000012000788c */ /* 0x000fd2000bf05270 */
[----:B------:R-:W-:Y:S05]  /*1b90*/  BRA.U UP0, `(.L_x_20) ;  /* 0x0000000100447547 */ /* 0x000fea000b800000 */
[----:B------:R-:W1:Y:S01]  /*1ba0*/  LDCU.128 UR8, c[0x0][0xb10] ;  /* 0x00016200ff0877ac */ /* 0x000e620008000c00 */
[----:B------:R-:W2:Y:S01]  /*1bb0*/  LDCU UR12, c[0x0][0xb0c] ;  /* 0x00016180ff0c77ac */ /* 0x000ea20008000800 */
[----:B------:R-:W3:Y:S01]  /*1bc0*/  LDCU UR13, c[0x0][0xb20] ;  /* 0x00016400ff0d77ac */ /* 0x000ee20008000800 */
[----:B-1----:R-:W-:Y:S02]  /*1bd0*/  UIMAD.WIDE.U32 UR6, UR20, UR8, URZ ;  /* 0x00000008140672a5 */ /* 0x002fe4000f8e00ff */
[----:B------:R-:W-:Y:S02]  /*1be0*/  UIMAD.WIDE.U32 UR4, UR28, UR11, URZ ;  /* 0x0000000b1c0472a5 */ /* 0x000fe4000f8e00ff */
[----:B--2---:R-:W-:Y:S02]  /*1bf0*/  UISETP.NE.AND UP1, UPT, UR12, 0x1, UPT ;  /* 0x000000010c00788c */ /* 0x004fe4000bf25270 */
[----:B------:R-:W-:Y:S01]  /*1c00*/  UISETP.NE.AND UP0, UPT, UR10, 0x1, UPT ;  /* 0x000000010a00788c */ /* 0x000fe2000bf05270 */
[----:B------:R-:W-:-:S02]  /*1c10*/  UMOV UR6, UR7 ;  /* 0x0000000700067c82 */ /* 0x000fc40008000000 */
[----:B------:R-:W-:Y:S01]  /*1c20*/  UMOV UR4, UR5 ;  /* 0x0000000500047c82 */ /* 0x000fe20008000000 */
[----:B------:R-:W-:Y:S02]  /*1c30*/  USHF.R.U32.HI UR9, URZ, UR9, UR6 ;  /* 0x00000009ff097299 */ /* 0x000fe40008011606 */
[----:B---3--:R-:W-:Y:S02]  /*1c40*/  USHF.R.U32.HI UR4, URZ, UR13, UR4 ;  /* 0x0000000dff047299 */ /* 0x008fe40008011604 */
[----:B------:R-:W-:Y:S02]  /*1c50*/  USEL UR5, UR20, UR9, !UP1 ;  /* 0x0000000914057287 */ /* 0x000fe4000c800000 */
[----:B------:R-:W-:-:S04]  /*1c60*/  USEL UR4, UR28, UR4, !UP0 ;  /* 0x000000041c047287 */ /* 0x000fc8000c000000 */
[----:B------:R-:W-:Y:S02]  /*1c70*/  UIADD3 UR6, UPT, UPT, -UR4, UR5, URZ ;  /* 0x0000000504067290 */ /* 0x000fe4000fffe1ff */
[----:B------:R-:W-:Y:S02]  /*1c80*/  UIADD3 UR4, UPT, UPT, UR4, -UR5, URZ ;  /* 0x8000000504047290 */ /* 0x000fe4000fffe0ff */
[----:B------:R-:W-:Y:S02]  /*1c90*/  UIMAD UR28, UR6, UR10, UR28 ;  /* 0x0000000a061c72a4 */ /* 0x000fe4000f8e021c */
[----:B------:R-:W-:-:S12]  /*1ca0*/  UIMAD UR20, UR4, UR12, UR20 ;  /* 0x0000000c041472a4 */ /* 0x000fd8000f8e0214 */
.L_x_20:
[----:B------:R-:W-:-:S09]  /*1cb0*/  UISETP.EQ.U32.AND UP0, UPT, UR35, 0x1, UPT ;  /* 0x000000012300788c */ /* 0x000fd2000bf02070 */
[----:B------:R-:W-:Y:S05]  /*1cc0*/  BRA.U !UP0, `(.L_x_21) ;  /* 0x00000001080c7547 */ /* 0x000fea000b800000 */
[----:B------:R-:W-:Y:S01]  /*1cd0*/  UCGABAR_WAIT ;  /* 0x0000000000007dc7 */ /* 0x000fe20008000000 */
[----:B------:R-:W-:Y:S01]  /*1ce0*/  CCTL.IVALL ;  /* 0x00000000ff00798f */ /* 0x000fe20002000000 */
[----:B------:R-:W-:Y:S05]  /*1cf0*/  BRA `(.L_x_22) ;  /* 0x0000000000047947 */ /* 0x000fea0003800000 */
.L_x_21:
[----:B------:R-:W-:Y:S06]  /*1d00*/  BAR.SYNC.DEFER_BLOCKING 0x0 ;  /* 0x0000000000007b1d */ /* 0x000fec0000010000 */
.L_x_22:
[----:B------:R-:W-:Y:S05]  /*1d10*/  BRA.U UP5, `(.L_x_23) ;  /* 0x0000002105207547 */ /* 0x000fea000b800000 */
[----:B------:R-:W1:Y:S01]  /*1d20*/  LDCU UR6, c[0x0][0x38c] ;  /* 0x00007180ff0677ac */ /* 0x000e620008000800 */
[----:B------:R-:W-:Y:S01]  /*1d30*/  PLOP3.LUT P1, PT, PT, PT, UP3, 0x80, 0x8 ;  /* 0x000000000008781c */ /* 0x000fe20003f2f038 */
[----:B------:R-:W-:Y:S01]  /*1d40*/  IMAD.MOV.U32 R12, RZ, RZ, 0x1 ;  /* 0x00000001ff0c7424 */ /* 0x000fe200078e00ff */
[----:B------:R-:W-:Y:S01]  /*1d50*/  ISETP.NE.AND P2, PT, R0, RZ, P3 ;  /* 0x000000ff0000720c */ /* 0x000fe20001f45270 */
[----:B------:R-:W-:Y:S01]  /*1d60*/  USHF.L.U32 UR7, UR31, 0x6, URZ ;  /* 0x000000061f077899 */ /* 0x000fe200080006ff */
[----:B------:R-:W-:Y:S01]  /*1d70*/  PLOP3.LUT P1, PT, P1, PT, PT, 0x8, 0x80 ;  /* 0x000000000080781c */ /* 0x000fe20000f2e170 */
[----:B------:R-:W-:Y:S01]  /*1d80*/  UISETP.NE.AND UP1, UPT, UR25, URZ, UPT ;  /* 0x000000ff1900728c */ /* 0x000fe2000bf25270 */
[----:B------:R-:W-:Y:S01]  /*1d90*/  CS2R R10, SRZ ;  /* 0x00000000000a7805 */ /* 0x000fe2000001ff00 */
[----:B------:R-:W-:Y:S01]  /*1da0*/  IMAD.MOV.U32 R9, RZ, RZ, RZ ;  /* 0x000000ffff097224 */ /* 0x000fe200078e00ff */
[----:B------:R-:W2:Y:S01]  /*1db0*/  LDCU UR40, c[0x0][0x370] ;  /* 0x00006e00ff2877ac */ /* 0x000ea20008000800 */
[----:B------:R-:W-:Y:S01]  /*1dc0*/  IMAD.MOV.U32 R8, RZ, RZ, 0x1 ;  /* 0x00000001ff087424 */ /* 0x000fe200078e00ff */
[----:B------:R-:W-:Y:S01]  /*1dd0*/  USEL UR25, UR46, 0x2, UP1 ;  /* 0x000000022e197887 */ /* 0x000fe20008800000 */
[----:B------:R-:W3:Y:S01]  /*1de0*/  LDCU.64 UR30, c[0x0][0x348] ;  /* 0x00006900ff1e77ac */ /* 0x000ee20008000a00 */
[----:B-1----:R-:W-:-:S02]  /*1df0*/  UIADD3 UR5, UPT, UPT, UR6, 0x1f, URZ ;  /* 0x0000001f06057890 */ /* 0x002fc4000fffe0ff */
[----:B------:R-:W-:Y:S02]  /*1e00*/  UIADD3 UR49, UPT, UPT, UR6, 0x3e, URZ ;  /* 0x0000003e06317890 */ /* 0x000fe4000fffe0ff */
[----:B------:R-:W-:Y:S01]  /*1e10*/  USHF.R.S32.HI UR4, URZ, 0x1f, UR5 ;  /* 0x0000001fff047899 */ /* 0x000fe20008011405 */
[----:B------:R-:W1:Y:S03]  /*1e20*/  LDCU UR39, c[0x0][0x374] ;  /* 0x00006e80ff2777ac */ /* 0x000e660008000800 */
[----:B------:R-:W-:Y:S02]  /*1e30*/  ULEA.HI UR4, UR4, UR5, URZ, 0x5 ;  /* 0x0000000504047291 */ /* 0x000fe4000f8f28ff */
[----:B------:R-:W-:Y:S02]  /*1e40*/  ULOP3.LUT UR5, UR7, 0x40, URZ, 0xc0, !UPT ;  /* 0x0000004007057892 */ /* 0x000fe4000f8ec0ff */
[----:B------:R-:W-:-:S02]  /*1e50*/  USHF.R.S32.HI UR42, URZ, 0x5, UR4 ;  /* 0x00000005ff2a7899 */ /* 0x000fc40008011404 */
[----:B------:R-:W-:Y:S02]  /*1e60*/  UIADD3 UR4, UPT, UPT, UR6, -0x1, URZ ;  /* 0xffffffff06047890 */ /* 0x000fe4000fffe0ff */
[----:B------:R-:W-:Y:S02]  /*1e70*/  UISETP.LT.U32.AND UP0, UPT, UR42, 0x1a, UPT ;  /* 0x0000001a2a00788c */ /* 0x000fe4000bf01070 */
[----:B------:R-:W-:Y:S02]  /*1e80*/  UISETP.GE.U32.AND UP2, UPT, UR4, -0x3f, UPT ;  /* 0xffffffc10400788c */ /* 0x000fe4000bf46070 */
[----:B------:R-:W-:Y:S02]  /*1e90*/  USEL UR41, UR42, 0x1a, UP0 ;  /* 0x0000001a2a297887 */ /* 0x000fe40008000000 */
[----:B------:R-:W-:Y:S02]  /*1ea0*/  ULEA UR48, UR48, UR5, 0x5 ;  /* 0x0000000530307291 */ /* 0x000fe4000f8e28ff */
[----:B------:R-:W-:-:S02]  /*1eb0*/  UIADD3 UR4, UPT, UPT, UR41, -0x1, URZ ;  /* 0xffffffff29047890 */ /* 0x000fc4000fffe0ff */
[----:B------:R-:W-:Y:S02]  /*1ec0*/  ULEA UR44, UR44, UR5, 0x4 ;  /* 0x000000052c2c7291 */ /* 0x000fe4000f8e20ff */
[----:B------:R-:W-:Y:S02]  /*1ed0*/  UIADD3 UR46, UPT, UPT, UR42, -UR41, URZ ;  /* 0x800000292a2e7290 */ /* 0x000fe4000fffe0ff */
[----:B------:R-:W-:Y:S01]  /*1ee0*/  @UP2 UIADD3 UR4, UPT, UPT, UR41, URZ, URZ ;  /* 0x000000ff29042290 */ /* 0x000fe2000fffe0ff */
[----:B------:R-:W-:-:S03]  /*1ef0*/  UMOV UR7, URZ ;  /* 0x000000ff00077c82 */ /* 0x000fc60008000000 */
[----:B------:R-:W-:Y:S02]  /*1f00*/  UIADD3 UR29, UPT, UPT, UR4, 0x1, URZ ;  /* 0x00000001041d7890 */ /* 0x000fe4000fffe0ff */
[----:B-123--:R-:W-:-:S12]  /*1f10*/  UIADD3 UR43, UPT, UPT, -UR4, URZ, URZ ;  /* 0x000000ff042b7290 */ /* 0x00efd8000fffe1ff */
.L_x_43:
[----:B------:R-:W-:Y:S01]  /*1f20*/  UISETP.NE.AND UP0, UPT, UR47, URZ, UPT ;  /* 0x000000ff2f00728c */ /* 0x000fe2000bf05270 */
[----:B------:R-:W1:Y:S08]  /*1f30*/  S2UR UR47, SR_CgaCtaId ;  /* 0x00000000002f79c3 */ /* 0x000e700000008800 */
[----:B------:R-:W-:Y:S05]  /*1f40*/  BRA.U UP0, `(.L_x_24) ;  /* 0x0000000100347547 */ /* 0x000fea000b800000 */
[----:B------:R-:W2:Y:S01]  /*1f50*/  S2R R0, SR_CgaCtaId ;  /* 0x0000000000007919 */ /* 0x000ea20000008800 */
[----:B------:R-:W-:-:S04]  /*1f60*/  MOV R2, 0x400 ;  /* 0x0000040000027802 */ /* 0x000fc80000000f00 */
[----:B--2---:R-:W-:Y:S02]  /*1f70*/  LEA R0, R0, R2, 0x18 ;  /* 0x0000000200007211 */ /* 0x004fe400078ec0ff */
[----:B------:R-:W-:-:S03]  /*1f80*/  SHF.L.U32 R2, R8, 0x1f, RZ ;  /* 0x0000001f08027819 */ /* 0x000fc600000006ff */
[----:B------:R-:W-:-:S04]  /*1f90*/  IMAD R0, R9, 0x8, R0 ;  /* 0x0000000809007824 */ /* 0x000fc800078e0200 */
[----:B------:R-:W2:Y:S02]  /*1fa0*/  SYNCS.PHASECHK.TRANS64.TRYWAIT P0, [R0+URZ+0x260], R2 ;  /* 0x00026002000075a7 */ /* 0x000ea400080011ff */
[----:B--2---:R-:W-:Y:S05]  /*1fb0*/  @!P0 BRA `(.L_x_25) ;  /* 0x0000007c00d08947 */ /* 0x004fea0003800000 */
.L_x_172:
[----:B------:R-:W-:Y:S01]  /*1fc0*/  VIADD R9, R9, 0x1 ;  /* 0x0000000109097836 */ /* 0x000fe20000000000 */
[----:B------:R2:W-:Y:S04]  /*1fd0*/  SYNCS.ARRIVE.TRANS64.A1T0 RZ, [R0+URZ+0x250], RZ ;  /* 0x000250ff00ff79a7 */ /* 0x0005e800081000ff */
[----:B------:R-:W-:-:S04]  /*1fe0*/  ISETP.NE.AND P0, PT, R9, 0x2, PT ;  /* 0x000000020900780c */ /* 0x000fc80003f05270 */
[----:B------:R-:W-:Y:S02]  /*1ff0*/  SEL R9, R9, RZ, P0 ;  /* 0x000000ff09097207 */ /* 0x000fe40000000000 */
[----:B--2---:R-:W-:-:S04]  /*2000*/  SEL R0, RZ, 0x1, P0 ;  /* 0x00000001ff007807 */ /* 0x004fc80000000000 */
[----:B------:R-:W-:-:S07]  /*2010*/  LOP3.LUT R8, R8, R0, RZ, 0x3c, !PT ;  /* 0x0000000008087212 */ /* 0x000fce00078e3cff */
.L_x_24:
[----:B------:R-:W-:Y:S01]  /*2020*/  UMOV UR6, 0x400 ;  /* 0x0000040000067882 */ /* 0x000fe20000000000 */
[----:B------:R-:W-:Y:S01]  /*2030*/  SHF.L.U32 R0, R12, 0x1f, RZ ;  /* 0x0000001f0c007819 */ /* 0x000fe200000006ff */
[----:B-1----:R-:W-:Y:S02]  /*2040*/  ULEA UR6, UR47, UR6, 0x18 ;  /* 0x000000062f067291 */ /* 0x002fe4000f8ec0ff */
[----:B------:R-:W-:Y:S02]  /*2050*/  UISETP.GE.U32.AND UP0, UPT, UR49, 0x3f, UPT ;  /* 0x0000003f3100788c */ /* 0x000fe4000bf06070 */
[----:B------:R-:W-:Y:S02]  /*2060*/  ULEA UR4, UR7, UR6, 0x3 ;  /* 0x0000000607047291 */ /* 0x000fe4000f8e18ff */
[----:B------:R-:W-:Y:S01]  /*2070*/  ULEA UR11, UR28, UR48, 0x7 ;  /* 0x000000301c0b7291 */ /* 0x000fe2000f8e38ff */
[----:B------:R-:W-:-:S06]  /*2080*/  UMOV UR13, URZ ;  /* 0x000000ff000d7c82 */ /* 0x000fcc0008000000 */
[----:B------:R1:W2:Y:S01]  /*2090*/  SYNCS.PHASECHK.TRANS64.TRYWAIT P0, [UR4+0xd0], R0 ;  /* 0x0000d000ff0075a7 */ /* 0x0002a20008001104 */
[----:B------:R-:W-:-:S04]  /*20a0*/  ULEA.HI UR4, UR20, UR20, URZ, 0x1 ;  /* 0x0000001414047291 */ /* 0x000fc8000f8f08ff */
[----:B------:R-:W-:-:S04]  /*20b0*/  USHF.L.U32 UR4, UR4, 0x6, URZ ;  /* 0x0000000604047899 */ /* 0x000fc800080006ff */
[----:B------:R-:W-:-:S04]  /*20c0*/  ULOP3.LUT UR35, UR4, 0xffffff80, URZ, 0xc0, !UPT ;  /* 0xffffff8004237892 */ /* 0x000fc8000f8ec0ff */
[----:B------:R-:W-:Y:S01]  /*20d0*/  UIADD3 UR35, UPT, UPT, UR44, UR35, URZ ;  /* 0x000000232c237290 */ /* 0x000fe2000fffe0ff */
[----:B------:R-:W-:Y:S11]  /*20e0*/  BRA.U !UP0, `(.L_x_26) ;  /* 0x0000000108d47547 */ /* 0x000ff6000b800000 */
[----:B------:R-:W-:Y:S01]  /*20f0*/  UMOV UR18, UR43 ;  /* 0x0000002b00127c82 */ /* 0x000fe20008000000 */
[----:B------:R-:W-:Y:S01]  /*2100*/  UMOV UR4, UR7 ;  /* 0x0000000700047c82 */ /* 0x000fe20008000000 */
[----:B------:R-:W-:-:S05]  /*2110*/  UMOV UR34, URZ ;  /* 0x000000ff00227c82 */ /* 0x000fca0008000000 */
.L_x_32:
[----:B------:R-:W-:Y:S01]  /*2120*/  ULEA UR33, UR4, UR6, 0x3 ;  /* 0x0000000604217291 */ /* 0x000fe2000f8e18ff */
[----:B------:R-:W-:Y:S01]  /*2130*/  @P3 MOV R2, 0x4000 ;  /* 0x0000400000023802 */ /* 0x000fe20000000f00 */
[----:B--2-4-:R-:W-:Y:S10]  /*2140*/  @P0 BRA `(.L_x_27) ;  /* 0x00000000000c0947 */ /* 0x014ff40003800000 */
[----:B------:R-:W-:-:S04]  /*2150*/  SHF.L.U32 R3, R12, 0x1f, RZ ;  /* 0x0000001f0c037819 */ /* 0x000fc800000006ff */
[----:B------:R-:W2:Y:S02]  /*2160*/  SYNCS.PHASECHK.TRANS64.TRYWAIT P0, [UR33+0xd0], R3 ;  /* 0x0000d003ff0075a7 */ /* 0x000ea40008001121 */
[----:B--2---:R-:W-:Y:S05]  /*2170*/  @!P0 BRA `(.L_x_28) ;  /* 0x0000007c00748947 */ /* 0x004fea0003800000 */
.L_x_27:
[----:B------:R2:W-:Y:S01]  /*2180*/  @P3 SYNCS.ARRIVE.TRANS64 RZ, [UR33], R2 ;  /* 0x00000002ffff39a7 */ /* 0x0005e20008000021 */
[----:B------:R-:W-:Y:S02]  /*2190*/  ULOP3.LUT UR5, UR25, 0x2, URZ, 0xfc, !UPT ;  /* 0x0000000219057892 */ /* 0x000fe4000f8efcff */
[----:B------:R-:W-:Y:S02]  /*21a0*/  UIADD3 UR18, UPT, UPT, UR18, 0x1, URZ ;  /* 0x0000000112127890 */ /* 0x000fe4000fffe0ff */
[----:B------:R-:W-:Y:S02]  /*21b0*/  UISETP.NE.AND UP0, UPT, UR5, 0x2, UPT ;  /* 0x000000020500788c */ /* 0x000fe4000bf05270 */
[----:B------:R-:W-:-:S07]  /*21c0*/  UISETP.NE.AND UP2, UPT, UR18, 0x1, UPT ;  /* 0x000000011200788c */ /* 0x000fce000bf45270 */
[----:B------:R-:W-:Y:S05]  /*21d0*/  BRA.U UP0, `(.L_x_29) ;  /* 0x0000000100047547 */ /* 0x000fea000b800000 */
[----:B------:R-:W-:Y:S05]  /*21e0*/  BPT.TRAP 0x1 ;  /* 0x000000040000795c */ /* 0x000fea0000300000 */
.L_x_29:
[----:B------:R-:W-:Y:S04]  /*21f0*/  BSSY.RECONVERGENT B0, `(.L_x_30) ;  /* 0x0000003000007945 */ /* 0x000fe80003800200 */
[----:B------:R-:W-:Y:S05]  /*2200*/  @!P2 BRA `(.L_x_31) ;  /* 0x000000000004a947 */ /* 0x000fea0003800000 */
[----:B------:R-:W-:Y:S05]  /*2210*/  BPT.TRAP 0x1 ;  /* 0x000000040000795c */ /* 0x000fea0000300000 */
.L_x_31:
[----:B------:R-:W-:Y:S05]  /*2220*/  BSYNC.RECONVERGENT B0 ;  /* 0x0000000000007941 */ /* 0x000fea0003800200 */
.L_x_30:
[----:B------:R-:W-:Y:S02]  /*2230*/  UIADD3 UR5, UPT, UPT, UR4, 0x1, URZ ;  /* 0x0000000104057890 */ /* 0x000fe4000fffe0ff */
[----:B------:R-:W-:Y:S02]  /*2240*/  USHF.L.U32 UR4, UR4, 0xb, URZ ;  /* 0x0000000b04047899 */ /* 0x000fe400080006ff */
[----:B------:R-:W-:Y:S02]  /*2250*/  UISETP.NE.AND UP0, UPT, UR5, 0x1a, UPT ;  /* 0x0000001a0500788c */ /* 0x000fe4000bf05270 */
[----:B------:R-:W-:Y:S02]  /*2260*/  ULOP3.LUT UR32, UR27, UR4, URZ, 0xfc, !UPT ;  /* 0x000000041b207292 */ /* 0x000fe4000f8efcff */
[----:B------:R-:W-:Y:S02]  /*2270*/  USEL UR8, URZ, 0x1, UP0 ;  /* 0x00000001ff087887 */ /* 0x000fe40008000000 */
[----:B------:R-:W-:-:S02]  /*2280*/  USEL UR7, UR5, URZ, UP0 ;  /* 0x000000ff05077287 */ /* 0x000fc40008000000 */
[----:B------:R-:W-:Y:S02]  /*2290*/  UIADD3 UR16, UP1, UPT, UR30, 0x80, URZ ;  /* 0x000000801e107890 */ /* 0x000fe4000ff3e0ff */
[----:B------:R-:W-:Y:S01]  /*22a0*/  ULEA UR5, UR7, UR6, 0x3 ;  /* 0x0000000607057291 */ /* 0x000fe2000f8e18ff */
[----:B------:R-:W-:Y:S01]  /*22b0*/  LOP3.LUT R12, R12, UR8, RZ, 0x3c, !PT ;  /* 0x000000080c0c7c12 */ /* 0x000fe2000f8e3cff */
[----:B------:R-:W-:Y:S02]  /*22c0*/  ULOP3.LUT UR8, UR26, UR4, URZ, 0xfc, !UPT ;  /* 0x000000041a087292 */ /* 0x000fe4000f8efcff */
[----:B------:R-:W-:Y:S01]  /*22d0*/  ULEA UR32, UR32, UR6, 0x1 ;  /* 0x0000000620207291 */ /* 0x000fe2000f8e08ff */
[----:B-1----:R-:W-:Y:S01]  /*22e0*/  SHF.L.U32 R0, R12, 0x1f, RZ ;  /* 0x0000001f0c007819 */ /* 0x002fe200000006ff */
[----:B------:R-:W-:Y:S02]  /*22f0*/  UIADD3 UR14, UP0, UPT, UR30, 0x180, URZ ;  /* 0x000001801e0e7890 */ /* 0x000fe4000ff1e0ff */
[----:B------:R-:W-:Y:S01]  /*2300*/  ULEA UR8, UR8, UR6, 0x1 ;  /* 0x0000000608087291 */ /* 0x000fe2000f8e08ff */
[----:B------:R3:W4:Y:S01]  /*2310*/  SYNCS.PHASECHK.TRANS64.TRYWAIT P0, [UR5+0xd0], R0 ;  /* 0x0000d000ff0075a7 */ /* 0x0007220008001105 */
[----:B------:R-:W-:-:S02]  /*2320*/  ULOP3.LUT UR33, UR33, 0xfefffff8, URZ, 0xc0, !UPT ;  /* 0xfefffff821217892 */ /* 0x000fc4000f8ec0ff */
[----:B------:R-:W-:Y:S02]  /*2330*/  UIADD3.X UR17, UPT, UPT, URZ, UR31, URZ, UP1, !UPT ;  /* 0x0000001fff117290 */ /* 0x000fe40008ffe4ff */
[----:B------:R-:W-:Y:S02]  /*2340*/  UIADD3 UR32, UPT, UPT, UR32, 0x4400, URZ ;  /* 0x0000440020207890 */ /* 0x000fe4000fffe0ff */
[----:B------:R-:W-:Y:S02]  /*2350*/  UPRMT UR5, URZ, 0x5410, UR24 ;  /* 0x00005410ff057896 */ /* 0x000fe40008000018 */
[----:B------:R-:W-:Y:S02]  /*2360*/  UIADD3 UR8, UPT, UPT, UR8, 0x1e400, URZ ;  /* 0x0001e40008087890 */ /* 0x000fe4000fffe0ff */
[----:B------:R-:W-:Y:S02]  /*2370*/  UIADD3.X UR15, UPT, UPT, URZ, UR31, URZ, UP0, !UPT ;  /* 0x0000001fff0f7290 */ /* 0x000fe400087fe4ff */
[----:B------:R-:W-:Y:S01]  /*2380*/  UPRMT UR4, URZ, 0x5410, UR21 ;  /* 0x00005410ff047896 */ /* 0x000fe20008000015 */
[----:B------:R-:W-:Y:S01]  /*2390*/  UMOV UR22, 0x0 ;  /* 0x0000000000167882 */ /* 0x000fe20000000000 */
[----:B------:R-:W-:Y:S01]  /*23a0*/  UMOV UR23, 0x10000000 ;  /* 0x1000000000177882 */ /* 0x000fe20000000000 */
[----:B------:R-:W-:Y:S01]  /*23b0*/  UMOV UR10, UR34 ;  /* 0x00000022000a7c82 */ /* 0x000fe20008000000 */
[----:B------:R-:W-:Y:S01]  /*23c0*/  UMOV UR12, UR36 ;  /* 0x00000024000c7c82 */ /* 0x000fe20008000000 */
[----:B------:R-:W-:Y:S01]  /*23d0*/  UMOV UR9, UR33 ;  /* 0x0000002100097c82 */ /* 0x000fe20008000000 */
[----:B------:R1:W-:Y:S01]  /*23e0*/  UTMALDG.3D.MULTICAST.2CTA [UR32], [UR16], UR5, desc[UR22] ;  /* 0x00001620100073b4 */ /* 0x0003e20008211805 */
[----:B------:R-:W-:-:S02]  /*23f0*/  UMOV UR13, UR29 ;  /* 0x0000001d000d7c82 */ /* 0x000fc40008000000 */
[----:B------:R2:W-:Y:S01]  /*2400*/  UTMALDG.3D.MULTICAST.2CTA [UR8], [UR14], UR4, desc[UR22] ;  /* 0x000016080e0073b4 */ /* 0x0005e20008211804 */
[----:B-1----:R-:W-:Y:S01]  /*2410*/  UIADD3 UR34, UPT, UPT, UR34, 0x20, URZ ;  /* 0x0000002022227890 */ /* 0x002fe2000fffe0ff */
[----:B--2---:R-:W-:Y:S01]  /*2420*/  UMOV UR4, UR7 ;  /* 0x0000000700047c82 */ /* 0x004fe20008000000 */
[----:B---3--:R-:W-:Y:S10]  /*2430*/  BRA.U UP2, `(.L_x_32) ;  /* 0xfffffffd02387547 */ /* 0x008ff4000b83ffff */
.L_x_26:
[----:B------:R-:W-:Y:S01]  /*2440*/  ULEA UR4, UR7, UR6, 0x3 ;  /* 0x0000000607047291 */ /* 0x000fe2000f8e18ff */
[----:B-1----:R-:W-:Y:S01]  /*2450*/  SHF.L.U32 R0, R12, 0x1f, RZ ;  /* 0x0000001f0c007819 */ /* 0x002fe200000006ff */
[----:B------:R-:W-:Y:S01]  /*2460*/  @!P1 SYNCS.ARRIVE.TRANS64.A1T0 RZ, [UR6+0x1e8], RZ ;  /* 0x0001e8ffffff99a7 */ /* 0x000fe20008100006 */
[----:B------:R-:W-:-:S06]  /*2470*/  UISETP.GT.AND UP0, UPT, UR42, UR41, UPT ;  /* 0x000000292a00728c */ /* 0x000fcc000bf04270 */
[----:B--2-4-:R1:W2:Y:S03]  /*2480*/  SYNCS.PHASECHK.TRANS64.TRYWAIT P0, [UR4+0xd0], R0 ;  /* 0x0000d000ff0075a7 */ /* 0x0142a60008001104 */
[----:B------:R-:W-:Y:S05]  /*2490*/  BRA.U !UP0, `(.L_x_33) ;  /* 0x0000000108d47547 */ /* 0x000fea000b800000 */
[----:B------:R-:W-:Y:S01]  /*24a0*/  UIADD3 UR28, UPT, UPT, UR46, UR13, URZ ;  /* 0x0000000d2e1c7290 */ /* 0x000fe2000fffe0ff */
[----:B------:R-:W-:-:S11]  /*24b0*/  UMOV UR4, UR7 ;  /* 0x0000000700047c82 */ /* 0x000fd60008000000 */
.L_x_39:
[----:B------:R-:W-:Y:S01]  /*24c0*/  ULEA UR17, UR4, UR6, 0x3 ;  /* 0x0000000604117291 */ /* 0x000fe2000f8e18ff */
[----:B--2---:R-:W-:Y:S01]  /*24d0*/  @P3 MOV R2, 0x4000 ;  /* 0x0000400000023802 */ /* 0x004fe20000000f00 */
[----:B--2-4-:R-:W-:Y:S10]  /*24e0*/  @P0 BRA `(.L_x_34) ;  /* 0x00000000000c0947 */ /* 0x014ff40003800000 */
[----:B------:R-:W-:-:S04]  /*24f0*/  SHF.L.U32 R3, R12, 0x1f, RZ ;  /* 0x0000001f0c037819 */ /* 0x000fc800000006ff */
[----:B------:R-:W2:Y:S02]  /*2500*/  SYNCS.PHASECHK.TRANS64.TRYWAIT P0, [UR17+0xd0], R3 ;  /* 0x0000d003ff0075a7 */ /* 0x000ea40008001111 */
[----:B--2---:R-:W-:Y:S05]  /*2510*/  @!P0 BRA `(.L_x_35) ;  /* 0x0000007800a48947 */ /* 0x004fea0003800000 */
.L_x_34:
[----:B------:R2:W-:Y:S01]  /*2520*/  @P3 SYNCS.ARRIVE.TRANS64 RZ, [UR17], R2 ;  /* 0x00000002ffff39a7 */ /* 0x0005e20008000011 */
[----:B------:R-:W-:-:S04]  /*2530*/  ULOP3.LUT UR5, UR25, 0x2, URZ, 0xfc, !UPT ;  /* 0x0000000219057892 */ /* 0x000fc8000f8efcff */
[----:B------:R-:W-:-:S09]  /*2540*/  UISETP.NE.AND UP0, UPT, UR5, 0x2, UPT ;  /* 0x000000020500788c */ /* 0x000fd2000bf05270 */
[----:B------:R-:W-:Y:S05]  /*2550*/  BRA.U UP0, `(.L_x_36) ;  /* 0x0000000100047547 */ /* 0x000fea000b800000 */
[----:B------:R-:W-:Y:S05]  /*2560*/  BPT.TRAP 0x1 ;  /* 0x000000040000795c */ /* 0x000fea0000300000 */
.L_x_36:
[----:B------:R-:W-:Y:S04]  /*2570*/  BSSY.RECONVERGENT B0, `(.L_x_37) ;  /* 0x0000003000007945 */ /* 0x000fe80003800200 */
[----:B------:R-:W-:Y:S05]  /*2580*/  @!P2 BRA `(.L_x_38) ;  /* 0x000000000004a947 */ /* 0x000fea0003800000 */
[----:B------:R-:W-:Y:S05]  /*2590*/  BPT.TRAP 0x1 ;  /* 0x000000040000795c */ /* 0x000fea0000300000 */
.L_x_38:
[----:B------:R-:W-:Y:S05]  /*25a0*/  BSYNC.RECONVERGENT B0 ;  /* 0x0000000000007941 */ /* 0x000fea0003800200 */
.L_x_37:
[----:B------:R-:W-:Y:S02]  /*25b0*/  UIADD3 UR5, UPT, UPT, UR4, 0x1, URZ ;  /* 0x0000000104057890 */ /* 0x000fe4000fffe0ff */
[----:B------:R-:W-:Y:S02]  /*25c0*/  USHF.L.U32 UR4, UR4, 0xb, URZ ;  /* 0x0000000b04047899 */ /* 0x000fe400080006ff */
[----:B------:R-:W-:Y:S02]  /*25d0*/  UISETP.NE.AND UP0, UPT, UR5, 0x1a, UPT ;  /* 0x0000001a0500788c */ /* 0x000fe4000bf05270 */
[----:B------:R-:W-:Y:S02]  /*25e0*/  USHF.L.U32 UR18, UR13, 0x5, URZ ;  /* 0x000000050d127899 */ /* 0x000fe400080006ff */
[----:B------:R-:W-:Y:S02]  /*25f0*/  USEL UR8, URZ, 0x1, UP0 ;  /* 0x00000001ff087887 */ /* 0x000fe40008000000 */
[----:B------:R-:W-:-:S02]  /*2600*/  USEL UR7, UR5, URZ, UP0 ;  /* 0x000000ff05077287 */ /* 0x000fc40008000000 */
[----:B------:R-:W-:Y:S02]  /*2610*/  UIADD3 UR22, UP0, UPT, UR30, 0x180, URZ ;  /* 0x000001801e167890 */ /* 0x000fe4000ff1e0ff */
[----:B------:R-:W-:Y:S01]  /*2620*/  ULEA UR5, UR7, UR6, 0x3 ;  /* 0x0000000607057291 */ /* 0x000fe2000f8e18ff */
[----:B------:R-:W-:Y:S01]  /*2630*/  LOP3.LUT R12, R12, UR8, RZ, 0x3c, !PT ;  /* 0x000000080c0c7c12 */ /* 0x000fe2000f8e3cff */
[----:B------:R-:W-:Y:S02]  /*2640*/  UIADD3 UR13, UPT, UPT, UR13, 0x1, URZ ;  /* 0x000000010d0d7890 */ /* 0x000fe4000fffe0ff */
[----:B------:R-:W-:Y:S01]  /*2650*/  UIADD3 UR14, UP1, UPT, UR30, 0x80, URZ ;  /* 0x000000801e0e7890 */ /* 0x000fe2000ff3e0ff */
[----:B-1----:R-:W-:Y:S01]  /*2660*/  SHF.L.U32 R0, R12, 0x1f, RZ ;  /* 0x0000001f0c007819 */ /* 0x002fe200000006ff */
[----:B------:R-:W-:Y:S02]  /*2670*/  UIADD3.X UR23, UPT, UPT, URZ, UR31, URZ, UP0, !UPT ;  /* 0x0000001fff177290 */ /* 0x000fe400087fe4ff */
[----:B------:R-:W-:Y:S01]  /*2680*/  UISETP.NE.AND UP0, UPT, UR13, UR28, UPT ;  /* 0x0000001c0d00728c */ /* 0x000fe2000bf05270 */
[----:B------:R3:W4:Y:S01]  /*2690*/  SYNCS.PHASECHK.TRANS64.TRYWAIT P0, [UR5+0xd0], R0 ;  /* 0x0000d000ff0075a7 */ /* 0x0007220008001105 */
[----:B------:R-:W-:-:S02]  /*26a0*/  ULOP3.LUT UR5, UR27, UR4, URZ, 0xfc, !UPT ;  /* 0x000000041b057292 */ /* 0x000fc4000f8efcff */
[----:B------:R-:W-:Y:S02]  /*26b0*/  ULOP3.LUT UR4, UR26, UR4, URZ, 0xfc, !UPT ;  /* 0x000000041a047292 */ /* 0x000fe4000f8efcff */
[----:B------:R-:W-:Y:S02]  /*26c0*/  ULEA UR5, UR5, UR6, 0x1 ;  /* 0x0000000605057291 */ /* 0x000fe4000f8e08ff */
[----:B------:R-:W-:Y:S02]  /*26d0*/  ULEA UR4, UR4, UR6, 0x1 ;  /* 0x0000000604047291 */ /* 0x000fe4000f8e08ff */
[----:B------:R-:W-:Y:S02]  /*26e0*/  UIADD3 UR16, UPT, UPT, UR5, 0x4400, URZ ;  /* 0x0000440005107890 */ /* 0x000fe4000fffe0ff */
[----:B------:R-:W-:Y:S02]  /*26f0*/  ULOP3.LUT UR17, UR17, 0xfefffff8, URZ, 0xc0, !UPT ;  /* 0xfefffff811117892 */ /* 0x000fe4000f8ec0ff */
[----:B------:R-:W-:-:S02]  /*2700*/  UIADD3.X UR15, UPT, UPT, URZ, UR31, URZ, UP1, !UPT ;  /* 0x0000001fff0f7290 */ /* 0x000fc40008ffe4ff */
[----:B------:R-:W-:Y:S02]  /*2710*/  UPRMT UR5, URZ, 0x5410, UR24 ;  /* 0x00005410ff057896 */ /* 0x000fe40008000018 */
[----:B------:R-:W-:Y:S02]  /*2720*/  UIADD3 UR8, UPT, UPT, UR4, 0x1e400, URZ ;  /* 0x0001e40004087890 */ /* 0x000fe4000fffe0ff */
[----:B------:R-:W-:Y:S01]  /*2730*/  UPRMT UR4, URZ, 0x5410, UR21 ;  /* 0x00005410ff047896 */ /* 0x000fe20008000015 */
[----:B------:R-:W-:Y:S01]  /*2740*/  UMOV UR32, 0x0 ;  /* 0x0000000000207882 */ /* 0x000fe20000000000 */
[----:B------:R-:W-:Y:S01]  /*2750*/  UMOV UR33, 0x10000000 ;  /* 0x1000000000217882 */ /* 0x000fe20000000000 */
[----:B------:R-:W-:Y:S01]  /*2760*/  UMOV UR19, UR35 ;  /* 0x0000002300137c82 */ /* 0x000fe20008000000 */
[----:B------:R-:W-:Y:S01]  /*2770*/  UMOV UR20, UR36 ;  /* 0x0000002400147c82 */ /* 0x000fe20008000000 */
[----:B------:R-:W-:Y:S01]  /*2780*/  UMOV UR12, UR36 ;  /* 0x00000024000c7c82 */ /* 0x000fe20008000000 */
[----:B------:R-:W-:Y:S01]  /*2790*/  UMOV UR9, UR17 ;  /* 0x0000001100097c82 */ /* 0x000fe20008000000 */
[----:B------:R-:W-:Y:S01]  /*27a0*/  UMOV UR10, UR18 ;  /* 0x00000012000a7c82 */ /* 0x000fe20008000000 */
[----:B------:R-:W-:Y:S01]  /*27b0*/  UTMALDG.3D.MULTICAST.2CTA [UR16], [UR14], UR5, desc[UR32] ;  /* 0x000020100e0073b4 */ /* 0x000fe20008211805 */
[----:B------:R1:W-:Y:S02]  /*27c0*/  UTMALDG.3D.MULTICAST.2CTA [UR8], [UR22], UR4, desc[UR32] ;  /* 0x00002008160073b4 */ /* 0x0003e40008211804 */
[----:B-1----:R-:W-:Y:S01]  /*27d0*/  UMOV UR4, UR7 ;  /* 0x0000000700047c82 */ /* 0x002fe20008000000 */
[----:B---3--:R-:W-:Y:S05]  /*27e0*/  BRA.U UP0, `(.L_x_39) ;  /* 0xfffffffd00347547 */ /* 0x008fea000b83ffff */
.L_x_33:
[C---:B------:R-:W-:Y:S01]  /*27f0*/  LEA R3, R11.reuse, UR6, 0x3 ;  /* 0x000000060b037c11 */ /* 0x040fe2000f8e18ff */
[----:B------:R-:W-:Y:S01]  /*2800*/  NOP ;  /* 0x0000000000007918 */ /* 0x000fe20000000000 */
[----:B-1----:R-:W-:Y:S02]  /*2810*/  SHF.L.U32 R0, R10, 0x1f, RZ ;  /* 0x0000001f0a007819 */ /* 0x002fe400000006ff */
[----:B------:R-:W-:Y:S02]  /*2820*/  LEA R4, R11, UR6, 0x4 ;  /* 0x000000060b047c11 */ /* 0x000fe4000f8e20ff */
[----:B--2-4-:R-:W1:Y:S02]  /*2830*/  SYNCS.PHASECHK.TRANS64.TRYWAIT P0, [R3+URZ+0x1f0], R0 ;  /* 0x0001f000030075a7 */ /* 0x014e6400080011ff */
[----:B-1----:R-:W-:Y:S05]  /*2840*/  @!P0 BRA `(.L_x_40) ;  /* 0x0000007400f08947 */ /* 0x002fea0003800000 */
.L_x_175:
[----:B------:R-:W2:Y:S01]  /*2850*/  LDS.128 R4, [R4+0x280] ;  /* 0x0002800004047984 */ /* 0x000ea20000000c00 */
[----:B------:R-:W-:Y:S01]  /*2860*/  UISETP.GE.AND UP0, UPT, UR45, 0x1, UPT ;  /* 0x000000012d00788c */ /* 0x000fe2000bf06270 */
[----:B------:R-:W-:Y:S01]  /*2870*/  @!PT LDS RZ, [RZ] ;  /* 0x00000000fffff984 */ /* 0x000fe20000000800 */
[----:B------:R-:W-:Y:S01]  /*2880*/  @!PT LDS RZ, [RZ] ;  /* 0x00000000fffff984 */ /* 0x000fe20000000800 */
[----:B------:R-:W-:Y:S01]  /*2890*/  @!PT LDS RZ, [RZ] ;  /* 0x00000000fffff984 */ /* 0x000fe20000000800 */
[----:B------:R-:W-:Y:S01]  /*28a0*/  @!PT LDS RZ, [RZ] ;  /* 0x00000000fffff984 */ /* 0x000fe20000000800 */
[----:B------:R3:W-:Y:S06]  /*28b0*/  MEMBAR.ALL.CTA ;  /* 0x0000000000007992 */ /* 0x0007ec0000008000 */
[----:B---3--:R-:W3:Y:S01]  /*28c0*/  FENCE.VIEW.ASYNC.S ;  /* 0x00000000000073c6 */ /* 0x008ee20000000000 */
[----:B--2---:R-:W-:-:S13]  /*28d0*/  LOP3.LUT P0, RZ, R6, 0x1, RZ, 0xc0, !PT ;  /* 0x0000000106ff7812 */ /* 0x004fda000780c0ff */
[----:B---3--:R-:W-:Y:S01]  /*28e0*/  VOTEU.ANY UP1, P0 ;  /* 0x0000000000ff7886 */ /* 0x008fe20000020100 */
[----:B------:R-:W-:-:S13]  /*28f0*/  PLOP3.LUT P0, PT, PT, PT, UP1, 0x80, 0x8 ;  /* 0x000000000008781c */ /* 0x000fda0003f0f018 */
[----:B-1----:R-:W-:Y:S02]  /*2900*/  @P0 LOP3.LUT R0, R5, 0xffff, RZ, 0xc0, !PT ;  /* 0x0000ffff05000812 */ /* 0x002fe400078ec0ff */
[----:B------:R-:W-:Y:S02]  /*2910*/  @P0 MOV R2, R4 ;  /* 0x0000000400020202 */ /* 0x000fe40000000f00 */
[----:B------:R-:W-:Y:S01]  /*2920*/  @P0 R2UR UR5, R0 ;  /* 0x00000000000502ca */ /* 0x000fe200000e0000 */
[----:B------:R-:W-:Y:S01]  /*2930*/  VIADD R0, R3, 0x200 ;  /* 0x0000020003007836 */ /* 0x000fe20000000000 */
[----:B------:R-:W-:Y:S02]  /*2940*/  @P0 SHF.R.U32.HI R4, RZ, 0x10, R5 ;  /* 0x00000010ff040819 */ /* 0x000fe40000011605 */
[----:B------:R-:W-:Y:S02]  /*2950*/  @P0 R2UR UR8, R2 ;  /* 0x00000000020802ca */ /* 0x000fe400000e0000 */
[----:B------:R-:W-:-:S02]  /*2960*/  PRMT R0, RZ, 0x654, R0 ;  /* 0x00000654ff007816 */ /* 0x000fc40000000000 */
[----:B------:R-:W-:Y:S02]  /*2970*/  @P0 R2UR UR4, R4 ;  /* 0x00000000040402ca */ /* 0x000fe400000e0000 */
[----:B------:R1:W-:Y:S03]  /*2980*/  SYNCS.ARRIVE.TRANS64.RED.A1T0 RZ, [R0+URZ], RZ ;  /* 0x000000ff00ff79a7 */ /* 0x0003e600081004ff */
[----:B------:R-:W-:-:S04]  /*2990*/  @UP1 UMOV UR37, UR5 ;  /* 0x0000000500251c82 */ /* 0x000fc80008000000 */
[----:B------:R-:W-:-:S04]  /*29a0*/  @UP1 UMOV UR38, UR8 ;  /* 0x0000000800261c82 */ /* 0x000fc80008000000 */
[----:B------:R-:W-:Y:S01]  /*29b0*/  @UP1 UMOV UR36, UR4 ;  /* 0x0000000400241c82 */ /* 0x000fe20008000000 */
[----:B------:R-:W-:Y:S05]  /*29c0*/  BRA.U !UP0, `(.L_x_41) ;  /* 0x0000000108d47547 */ /* 0x000fea000b800000 */
[----:B------:R-:W2:Y:S01]  /*29d0*/  LDCU.128 UR12, c[0x0][0xb10] ;  /* 0x00016200ff0c77ac */ /* 0x000ea20008000c00 */
[----:B------:R-:W3:Y:S01]  /*29e0*/  LDCU UR28, c[0x0][0xb20] ;  /* 0x00016400ff1c77ac */ /* 0x000ee20008000800 */
[----:B------:R-:W4:Y:S01]  /*29f0*/  LDCU UR20, c[0x0][0xb0c] ;  /* 0x00016180ff1477ac */ /* 0x000f220008000800 */
[----:B------:R-:W1:Y:S01]  /*2a00*/  LDCU.64 UR10, c[0x0][0xb28] ;  /* 0x00016500ff0a77ac */ /* 0x000e620008000a00 */
[----:B------:R-:W-:Y:S02]  /*2a10*/  UISETP.NE.AND UP3, UPT, UR45, 0x1, UPT ;  /* 0x000000012d00788c */ /* 0x000fe4000bf65270 */
[----:B--2---:R-:W-:Y:S02]  /*2a20*/  UIMAD.WIDE.U32 UR8, UR39, UR15, URZ ;  /* 0x0000000f270872a5 */ /* 0x004fe4000f8e00ff */
[----:B------:R-:W-:Y:S02]  /*2a30*/  UIMAD.WIDE.U32 UR4, UR40, UR12, URZ ;  /* 0x0000000c280472a5 */ /* 0x000fe4000f8e00ff */
[----:B------:R-:W-:-:S02]  /*2a40*/  UISETP.NE.AND UP0, UPT, UR14, 0x1, UPT ;  /* 0x000000010e00788c */ /* 0x000fc4000bf05270 */
[----:B------:R-:W-:Y:S01]  /*2a50*/  UIMAD.WIDE.U32 UR22, UR37, UR15, URZ ;  /* 0x0000000f251672a5 */ /* 0x000fe2000f8e00ff */
[----:B------:R-:W-:Y:S02]  /*2a60*/  UMOV UR8, UR9 ;  /* 0x0000000900087c82 */ /* 0x000fe40008000000 */
[----:B------:R-:W-:Y:S01]  /*2a70*/  UMOV UR4, UR5 ;  /* 0x0000000500047c82 */ /* 0x000fe20008000000 */
[----:B---3--:R-:W-:Y:S02]  /*2a80*/  USHF.R.U32.HI UR8, URZ, UR28, UR8 ;  /* 0x0000001cff087299 */ /* 0x008fe40008011608 */
[----:B----4-:R-:W-:Y:S02]  /*2a90*/  UISETP.NE.AND UP2, UPT, UR20, 0x1, UPT ;  /* 0x000000011400788c */ /* 0x010fe4000bf45270 */
[----:B------:R-:W-:Y:S02]  /*2aa0*/  USHF.R.U32.HI UR4, URZ, UR13, UR4 ;  /* 0x0000000dff047299 */ /* 0x000fe40008011604 */
[----:B------:R-:W-:-:S02]  /*2ab0*/  USEL UR5, UR39, UR8, !UP0 ;  /* 0x0000000827057287 */ /* 0x000fc4000c000000 */
[----:B------:R-:W-:Y:S02]  /*2ac0*/  USEL UR8, UR40, UR4, !UP2 ;  /* 0x0000000428087287 */ /* 0x000fe4000d000000 */
[----:B-1----:R-:W-:Y:S01]  /*2ad0*/  UIMAD.WIDE.U32 UR16, UR5, UR10, URZ ;  /* 0x0000000a051072a5 */ /* 0x002fe2000f8e00ff */
[----:B------:R-:W-:Y:S01]  /*2ae0*/  UMOV UR4, UR23 ;  /* 0x0000001700047c82 */ /* 0x000fe20008000000 */
[----:B------:R-:W-:Y:S02]  /*2af0*/  UIMAD.WIDE.U32 UR18, UR38, UR12, URZ ;  /* 0x0000000c261272a5 */ /* 0x000fe4000f8e00ff */
[----:B------:R-:W-:-:S03]  /*2b00*/  UIMAD.WIDE.U32 UR22, UR8, UR10, URZ ;  /* 0x0000000a081672a5 */ /* 0x000fc6000f8e00ff */
[----:B------:R-:W-:Y:S01]  /*2b10*/  UMOV UR16, UR17 ;  /* 0x0000001100107c82 */ /* 0x000fe20008000000 */
[----:B------:R-:W-:Y:S02]  /*2b20*/  USHF.R.U32.HI UR4, URZ, UR28, UR4 ;  /* 0x0000001cff047299 */ /* 0x000fe40008011604 */
[----:B------:R-:W-:Y:S01]  /*2b30*/  @UP3 USHF.R.U32.HI UR5, URZ, UR11, UR16 ;  /* 0x0000000bff053299 */ /* 0x000fe20008011610 */
[----:B------:R-:W-:Y:S01]  /*2b40*/  UMOV UR18, UR19 ;  /* 0x0000001300127c82 */ /* 0x000fe20008000000 */
[----:B------:R-:W-:Y:S01]  /*2b50*/  UMOV UR22, UR23 ;  /* 0x0000001700167c82 */ /* 0x000fe20008000000 */
[----:B------:R-:W-:Y:S02]  /*2b60*/  USHF.R.U32.HI UR13, URZ, UR13, UR18 ;  /* 0x0000000dff0d7299 */ /* 0x000fe40008011612 */
[----:B------:R-:W-:Y:S02]  /*2b70*/  USEL UR4, UR37, UR4, !UP0 ;  /* 0x0000000425047287 */ /* 0x000fe4000c000000 */
[----:B------:R-:W-:-:S02]  /*2b80*/  @UP3 USHF.R.U32.HI UR8, URZ, UR11, UR22 ;  /* 0x0000000bff083299 */ /* 0x000fc40008011616 */
[----:B------:R-:W-:Y:S02]  /*2b90*/  UIMAD UR9, UR45, UR5, URZ ;  /* 0x000000052d0972a4 */ /* 0x000fe4000f8e02ff */
[----:B------:R-:W-:Y:S02]  /*2ba0*/  USEL UR5, UR38, UR13, !UP2 ;  /* 0x0000000d26057287 */ /* 0x000fe4000d000000 */
[----:B------:R-:W-:Y:S02]  /*2bb0*/  UIMAD UR12, UR45, UR8, URZ ;  /* 0x000000082d0c72a4 */ /* 0x000fe4000f8e02ff */
[----:B------:R-:W-:Y:S02]  /*2bc0*/  UISETP.GE.AND UP0, UPT, UR4, UR9, UPT ;  /* 0x000000090400728c */ /* 0x000fe4000bf06270 */
[----:B------:R-:W-:Y:S02]  /*2bd0*/  UIMAD.WIDE.U32 UR16, UR4, UR10, URZ ;  /* 0x0000000a041072a5 */ /* 0x000fe4000f8e00ff */
[----:B------:R-:W-:-:S02]  /*2be0*/  UISETP.GE.OR UP0, UPT, UR5, UR12, UP0 ;  /* 0x0000000c0500728c */ /* 0x000fc40008706670 */
        /* <DEDUP_REMOVED lines=19> */
.L_x_41:
[----:B------:R-:W2:Y:S02]  /*2d20*/  LDCU UR4, c[0x0][0xb30] ;  /* 0x00016600ff0477ac */ /* 0x000ea40008000800 */
[----:B--2---:R-:W-:-:S09]  /*2d30*/  UISETP.NE.AND UP0, UPT, UR4, 0x1, UPT ;  /* 0x000000010400788c */ /* 0x004fd2000bf05270 */
[----:B------:R-:W-:Y:S05]  /*2d40*/  BRA.U UP0, `(.L_x_42) ;  /* 0x0000000100447547 */ /* 0x000fea000b800000 */
[----:B------:R-:W2:Y:S01]  /*2d50*/  LDCU.128 UR12, c[0x0][0xb10] ;  /* 0x00016200ff0c77ac */ /* 0x000ea20008000c00 */
[----:B------:R-:W3:Y:S01]  /*2d60*/  LDCU UR10, c[0x0][0xb0c] ;  /* 0x00016180ff0a77ac */ /* 0x000ee20008000800 */
[----:B------:R-:W4:Y:S01]  /*2d70*/  LDCU UR11, c[0x0][0xb20] ;  /* 0x00016400ff0b77ac */ /* 0x000f220008000800 */
[----:B--2---:R-:W-:Y:S02]  /*2d80*/  UIMAD.WIDE.U32 UR8, UR38, UR12, URZ ;  /* 0x0000000c260872a5 */ /* 0x004fe4000f8e00ff */
[----:B------:R-:W-:Y:S02]  /*2d90*/  UIMAD.WIDE.U32 UR4, UR37, UR15, URZ ;  /* 0x0000000f250472a5 */ /* 0x000fe4000f8e00ff */
[----:B---3--:R-:W-:Y:S02]  /*2da0*/  UISETP.NE.AND UP2, UPT, UR10, 0x1, UPT ;  /* 0x000000010a00788c */ /* 0x008fe4000bf45270 */
[----:B------:R-:W-:Y:S01]  /*2db0*/  UISETP.NE.AND UP0, UPT, UR14, 0x1, UPT ;  /* 0x000000010e00788c */ /* 0x000fe2000bf05270 */
[----:B------:R-:W-:-:S02]  /*2dc0*/  UMOV UR8, UR9 ;  /* 0x0000000900087c82 */ /* 0x000fc40008000000 */
[----:B------:R-:W-:Y:S01]  /*2dd0*/  UMOV UR4, UR5 ;  /* 0x0000000500047c82 */ /* 0x000fe20008000000 */
[----:B------:R-:W-:Y:S02]  /*2de0*/  USHF.R.U32.HI UR13, URZ, UR13, UR8 ;  /* 0x0000000dff0d7299 */ /* 0x000fe40008011608 */
[----:B----4-:R-:W-:Y:S02]  /*2df0*/  USHF.R.U32.HI UR4, URZ, UR11, UR4 ;  /* 0x0000000bff047299 */ /* 0x010fe40008011604 */
[----:B------:R-:W-:Y:S02]  /*2e00*/  USEL UR5, UR38, UR13, !UP2 ;  /* 0x0000000d26057287 */ /* 0x000fe4000d000000 */
[----:B------:R-:W-:-:S04]  /*2e10*/  USEL UR4, UR37, UR4, !UP0 ;  /* 0x0000000425047287 */ /* 0x000fc8000c000000 */
[----:B------:R-:W-:Y:S02]  /*2e20*/  UIADD3 UR8, UPT, UPT, UR5, -UR4, URZ ;  /* 0x8000000405087290 */ /* 0x000fe4000fffe0ff */
[----:B------:R-:W-:Y:S02]  /*2e30*/  UIADD3 UR4, UPT, UPT, -UR5, UR4, URZ ;  /* 0x0000000405047290 */ /* 0x000fe4000fffe1ff */
[----:B------:R-:W-:Y:S02]  /*2e40*/  UIMAD UR37, UR8, UR14, UR37 ;  /* 0x0000000e082572a4 */ /* 0x000fe4000f8e0225 */
[----:B------:R-:W-:-:S12]  /*2e50*/  UIMAD UR38, UR4, UR10, UR38 ;  /* 0x0000000a042672a4 */ /* 0x000fd8000f8e0226 */
.L_x_42:
[----:B------:R-:W-:Y:S01]  /*2e60*/  VIADD R11, R11, 0x1 ;  /* 0x000000010b0b7836 */ /* 0x000fe20000000000 */
[----:B------:R-:W-:Y:S01]  /*2e70*/  R2UR UR4, R52 ;  /* 0x00000000340472ca */ /* 0x000fe200000e0000 */
[----:B------:R-:W-:Y:S01]  /*2e80*/  UIADD3 UR20, UPT, UPT, UR38, UR63, URZ ;  /* 0x0000003f26147290 */ /* 0x000fe2000fffe0ff */
[----:B------:R-:W-:Y:S02]  /*2e90*/  PLOP3.LUT P1, PT, PT, PT, PT, 0x80, 0x8 ;  /* 0x000000000008781c */ /* 0x000fe40003f2f070 */
[----:B------:R-:W-:-:S04]  /*2ea0*/  ISETP.NE.AND P0, PT, R11, 0x2, PT ;  /* 0x000000020b00780c */ /* 0x000fc80003f05270 */
[----:B-1----:R-:W-:Y:S02]  /*2eb0*/  SEL R0, RZ, 0x1, P0 ;  /* 0x00000001ff007807 */ /* 0x002fe40000000000 */
[----:B------:R-:W-:Y:S02]  /*2ec0*/  SEL R11, R11, RZ, P0 ;  /* 0x000000ff0b0b7207 */ /* 0x000fe40000000000 */
[----:B------:R-:W-:Y:S01]  /*2ed0*/  LOP3.LUT R10, R10, R0, RZ, 0x3c, !PT ;  /* 0x000000000a0a7212 */ /* 0x000fe200078e3cff */
[----:B------:R-:W-:Y:S01]  /*2ee0*/  UIADD3 UR28, UPT, UPT, UR37, UR4, URZ ;  /* 0x00000004251c7290 */ /* 0x000fe2000fffe0ff */
[----:B------:R-:W-:Y:S11]  /*2ef0*/  BRA.U UP1, `(.L_x_43) ;  /* 0xfffffff101087547 */ /* 0x000ff6000b83ffff */
[----:B------:R-:W-:Y:S01]  /*2f00*/  UIADD3 UR8, UPT, UPT, UR6, 0xd0, URZ ;  /* 0x000000d006087890 */ /* 0x000fe2000fffe0ff */
[----:B------:R-:W-:-:S03]  /*2f10*/  SHF.L.U32 R2, R12, 0x1f, RZ ;  /* 0x0000001f0c027819 */ /* 0x000fc600000006ff */
[----:B------:R-:W-:-:S09]  /*2f20*/  ULEA UR4, UR7, UR8, 0x3 ;  /* 0x0000000807047291 */ /* 0x000fd2000f8e18ff */
[----:B------:R-:W1:Y:S02]  /*2f30*/  SYNCS.PHASECHK.TRANS64.TRYWAIT P0, [UR4], R2 ;  /* 0x00000002ff0075a7 */ /* 0x000e640008001104 */
[----:B-1----:R-:W-:Y:S05]  /*2f40*/  @!P0 BRA `(.L_x_44) ;  /* 0x0000007000448947 */ /* 0x002fea0003800000 */
.L_x_177:
[----:B------:R-:W-:-:S04]  /*2f50*/  UIADD3 UR4, UPT, UPT, UR7, 0x1, URZ ;  /* 0x0000000107047890 */ /* 0x000fc8000fffe0ff */
[----:B------:R-:W-:-:S04]  /*2f60*/  UISETP.NE.AND UP0, UPT, UR4, 0x1a, UPT ;  /* 0x0000001a0400788c */ /* 0x000fc8000bf05270 */
[----:B------:R-:W-:Y:S02]  /*2f70*/  USEL UR6, URZ, 0x1, UP0 ;  /* 0x00000001ff067887 */ /* 0x000fe40008000000 */
[----:B------:R-:W-:-:S04]  /*2f80*/  USEL UR4, UR4, URZ, UP0 ;  /* 0x000000ff04047287 */ /* 0x000fc80008000000 */
[----:B------:R-:W-:Y:S01]  /*2f90*/  ULEA UR5, UR4, UR8, 0x3 ;  /* 0x0000000804057291 */ /* 0x000fe2000f8e18ff */
[----:B-1----:R-:W-:-:S04]  /*2fa0*/  LOP3.LUT R2, R12, UR6, RZ, 0x3c, !PT ;  /* 0x000000060c027c12 */ /* 0x002fc8000f8e3cff */
[----:B------:R-:W-:-:S04]  /*2fb0*/  SHF.L.U32 R3, R2, 0x1f, RZ ;  /* 0x0000001f02037819 */ /* 0x000fc800000006ff */
[----:B------:R-:W1:Y:S02]  /*2fc0*/  SYNCS.PHASECHK.TRANS64.TRYWAIT P0, [UR5], R3 ;  /* 0x00000003ff0075a7 */ /* 0x000e640008001105 */
[----:B-1----:R-:W-:Y:S05]  /*2fd0*/  @!P0 BRA `(.L_x_45) ;  /* 0x0000007000388947 */ /* 0x002fea0003800000 */
.L_x_179:
[----:B------:R-:W-:-:S04]  /*2fe0*/  UIADD3 UR4, UPT, UPT, UR4, 0x1, URZ ;  /* 0x0000000104047890 */ /* 0x000fc8000fffe0ff */
[----:B------:R-:W-:-:S04]  /*2ff0*/  UISETP.NE.AND UP0, UPT, UR4, 0x1a, UPT ;  /* 0x0000001a0400788c */ /* 0x000fc8000bf05270 */
[----:B------:R-:W-:Y:S02]  /*3000*/  USEL UR6, URZ, 0x1, UP0 ;  /* 0x00000001ff067887 */ /* 0x000fe40008000000 */
[----:B------:R-:W-:-:S04]  /*3010*/  USEL UR4, UR4, URZ, UP0 ;  /* 0x000000ff04047287 */ /* 0x000fc80008000000 */
[----:B------:R-:W-:Y:S01]  /*3020*/  ULEA UR5, UR4, UR8, 0x3 ;  /* 0x0000000804057291 */ /* 0x000fe2000f8e18ff */
[----:B------:R-:W-:-:S04]  /*3030*/  LOP3.LUT R2, R2, UR6, RZ, 0x3c, !PT ;  /* 0x0000000602027c12 */ /* 0x000fc8000f8e3cff */
[----:B-1----:R-:W-:-:S04]  /*3040*/  SHF.L.U32 R3, R2, 0x1f, RZ ;  /* 0x0000001f02037819 */ /* 0x002fc800000006ff */
[----:B------:R-:W1:Y:S02]  /*3050*/  SYNCS.PHASECHK.TRANS64.TRYWAIT P0, [UR5], R3 ;  /* 0x00000003ff0075a7 */ /* 0x000e640008001105 */
[----:B-1----:R-:W-:Y:S05]  /*3060*/  @!P0 BRA `(.L_x_46) ;  /* 0x00000070002c8947 */ /* 0x002fea0003800000 */
.L_x_181:
        /* <DEDUP_REMOVED lines=9> */
.L_x_183:
        /* <DEDUP_REMOVED lines=9> */
.L_x_185:
        /* <DEDUP_REMOVED lines=9> */
.L_x_187:
        /* <DEDUP_REMOVED lines=9> */
.L_x_189:
        /* <DEDUP_REMOVED lines=9> */
.L_x_191:
        /* <DEDUP_REMOVED lines=9> */
.L_x_193:
        /* <DEDUP_REMOVED lines=9> */
.L_x_195:
        /* <DEDUP_REMOVED lines=9> */
.L_x_197:
        /* <DEDUP_REMOVED lines=9> */
.L_x_199:
        /* <DEDUP_REMOVED lines=9> */
.L_x_201:
        /* <DEDUP_REMOVED lines=9> */
.L_x_203:
        /* <DEDUP_REMOVED lines=9> */
.L_x_205:
        /* <DEDUP_REMOVED lines=9> */
.L_x_207:
        /* <DEDUP_REMOVED lines=9> */
.L_x_209:
        /* <DEDUP_REMOVED lines=9> */
.L_x_211:
        /* <DEDUP_REMOVED lines=9> */
.L_x_213:
        /* <DEDUP_REMOVED lines=9> */
.L_x_215:
        /* <DEDUP_REMOVED lines=9> */
.L_x_217:
        /* <DEDUP_REMOVED lines=9> */
.L_x_219:
        /* <DEDUP_REMOVED lines=9> */
.L_x_221:
        /* <DEDUP_REMOVED lines=9> */
.L_x_223:
        /* <DEDUP_REMOVED lines=9> */
.L_x_225:
[----:B------:R-:W-:-:S04]  /*3cd0*/  UIADD3 UR4, UPT, UPT, UR4, 0x1, URZ ;  /* 0x0000000104047890 */ /* 0x000fc8000fffe0ff */
[----:B------:R-:W-:-:S04]  /*3ce0*/  UISETP.NE.AND UP0, UPT, UR4, 0x1a, UPT ;  /* 0x0000001a0400788c */ /* 0x000fc8000bf05270 */
[----:B------:R-:W-:Y:S02]  /*3cf0*/  USEL UR5, URZ, 0x1, UP0 ;  /* 0x00000001ff057887 */ /* 0x000fe40008000000 */
[----:B------:R-:W-:-:S04]  /*3d00*/  USEL UR4, UR4, URZ, UP0 ;  /* 0x000000ff04047287 */ /* 0x000fc80008000000 */
[----:B------:R-:W-:Y:S01]  /*3d10*/  ULEA UR4, UR4, UR8, 0x3 ;  /* 0x0000000804047291 */ /* 0x000fe2000f8e18ff */
[----:B------:R-:W-:-:S04]  /*3d20*/  LOP3.LUT R2, R2, UR5, RZ, 0x3c, !PT ;  /* 0x0000000502027c12 */ /* 0x000fc8000f8e3cff */
[----:B------:R-:W-:Y:S01]  /*3d30*/  SHF.L.U32 R2, R2, 0x1f, RZ ;  /* 0x0000001f02027819 */ /* 0x000fe200000006ff */
[----:B-1----:R-:W-:-:S07]  /*3d40*/  IMAD.U32 R0, RZ, RZ, UR4 ;  /* 0x00000004ff007e24 */ /* 0x002fce000f8e00ff */
.L_x_69:
[----:B-1----:R1:W2:Y:S02]  /*3d50*/  SYNCS.PHASECHK.TRANS64.TRYWAIT P0, [R0+URZ], R2 ;  /* 0x00000002000075a7 */ /* 0x0022a400080011ff */
[----:B--2---:R-:W-:Y:S05]  /*3d60*/  @!P0 NANOSLEEP.SYNCS 0x989680 ;  /* 0x009896800000895d */ /* 0x004fea0003900000 */
[----:B------:R-:W2:Y:S02]  /*3d70*/  @!P0 SYNCS.PHASECHK.TRANS64 P0, [R0+URZ], R2 ;  /* 0x00000002000085a7 */ /* 0x000ea400080010ff */
[----:B--2---:R-:W-:Y:S05]  /*3d80*/  @P0 EXIT ;  /* 0x000000000000094d */ /* 0x004fea0003800000 */
[----:B------:R-:W-:Y:S05]  /*3d90*/  BRA `(.L_x_69) ;  /* 0xfffffffc00ec7947 */ /* 0x000fea000383ffff */
.L_x_23:
[----:B------:R-:W-:-:S04]  /*3da0*/  UISETP.NE.AND UP0, UPT, UR47, URZ, UPT ;  /* 0x000000ff2f00728c */ /* 0x000fc8000bf05270 */
[----:B------:R-:W-:-:S09]  /*3db0*/  UISETP.NE.OR UP0, UPT, UR25, 0x1, UP0 ;  /* 0x000000011900788c */ /* 0x000fd20008705670 */
[----:B------:R-:W-:Y:S05]  /*3dc0*/  BRA.U UP0, `(.L_x_70) ;  /* 0x0000000500487547 */ /* 0x000fea000b800000 */
[----:B------:R-:W-:Y:S01]  /*3dd0*/  ISETP.GE.U32.AND P2, PT, R0, 0x10, PT ;  /* 0x000000100000780c */ /* 0x000fe20003f46070 */
[----:B------:R-:W-:Y:S01]  /*3de0*/  IMAD.MOV.U32 R12, RZ, RZ, 0x1 ;  /* 0x00000001ff0c7424 */ /* 0x000fe200078e00ff */
[----:B------:R-:W-:Y:S02]  /*3df0*/  CS2R R10, SRZ ;  /* 0x00000000000a7805 */ /* 0x000fe4000001ff00 */
[----:B------:R-:W-:Y:S01]  /*3e00*/  CS2R R8, SRZ ;  /* 0x0000000000087805 */ /* 0x000fe2000001ff00 */
[----:B------:R-:W-:Y:S01]  /*3e10*/  UMOV UR6, 0x400 ;  /* 0x0000040000067882 */ /* 0x000fe20000000000 */
[----:B------:R-:W-:Y:S01]  /*3e20*/  UMOV UR5, URZ ;  /* 0x000000ff00057c82 */ /* 0x000fe20008000000 */
[----:B------:R-:W-:-:S12]  /*3e30*/  ULEA UR6, UR47, UR6, 0x18 ;  /* 0x000000062f067291 */ /* 0x000fd8000f8ec0ff */
.L_x_74:
[----:B------:R-:W-:Y:S02]  /*3e40*/  LEA R2, R8, UR6, 0x3 ;  /* 0x0000000608027c11 */ /* 0x000fe4000f8e18ff */
[----:B------:R-:W-:-:S03]  /*3e50*/  SHF.L.U32 R4, R9, 0x1f, RZ ;  /* 0x0000001f09047819 */ /* 0x000fc600000006ff */
[----:B------:R-:W-:Y:S01]  /*3e60*/  VIADD R5, R2, 0x260 ;  /* 0x0000026002057836 */ /* 0x000fe20000000000 */
[----:B------:R-:W1:Y:S02]  /*3e70*/  SYNCS.PHASECHK.TRANS64.TRYWAIT P0, [R2+URZ+0x250], R4 ;  /* 0x00025004020075a7 */ /* 0x000e6400080011ff */
[----:B-1----:R-:W-:Y:S05]  /*3e80*/  @!P0 BRA `(.L_x_71) ;  /* 0x0000006800cc8947 */ /* 0x002fea0003800000 */
.L_x_226:
[----:B------:R-:W-:Y:S01]  /*3e90*/  ULEA UR4, UR5, UR6, 0x3 ;  /* 0x0000000605047291 */ /* 0x000fe2000f8e18ff */
[----:B-1----:R-:W-:Y:S01]  /*3ea0*/  PRMT R2, RZ, 0x654, R5 ;  /* 0x00000654ff027816 */ /* 0x002fe20000000005 */
[----:B------:R-:W-:Y:S01]  /*3eb0*/  @!P2 IMAD.MOV.U32 R4, RZ, RZ, 0x10 ;  /* 0x00000010ff04a424 */ /* 0x000fe200078e00ff */
[----:B------:R-:W-:Y:S01]  /*3ec0*/  SHF.L.U32 R5, R12, 0x1f, RZ ;  /* 0x0000001f0c057819 */ /* 0x000fe200000006ff */
[----:B------:R-:W-:Y:S01]  /*3ed0*/  UIADD3 UR7, UPT, UPT, UR4, 0x1f0, URZ ;  /* 0x000001f004077890 */ /* 0x000fe2000fffe0ff */
[----:B------:R1:W-:Y:S05]  /*3ee0*/  SYNCS.ARRIVE.TRANS64.RED.A1T0 RZ, [R2+URZ], RZ ;  /* 0x000000ff02ff79a7 */ /* 0x0003ea00081004ff */
[----:B------:R-:W-:Y:S01]  /*3ef0*/  IMAD.U32 R6, RZ, RZ, UR7 ;  /* 0x00000007ff067e24 */ /* 0x000fe2000f8e00ff */
[----:B------:R-:W2:Y:S04]  /*3f00*/  SYNCS.PHASECHK.TRANS64.TRYWAIT P0, [UR4+0x200], R5 ;  /* 0x00020005ff0075a7 */ /* 0x000ea80008001104 */
[----:B------:R-:W-:Y:S01]  /*3f10*/  PRMT R6, R0, 0x654, R6 ;  /* 0x0000065400067816 */ /* 0x000fe20000000006 */
[----:B-12---:R-:W-:Y:S06]  /*3f20*/  @!P0 BRA `(.L_x_72) ;  /* 0x0000006800b88947 */ /* 0x006fec0003800000 */
.L_x_228:
[----:B------:R-:W-:Y:S01]  /*3f30*/  ULEA UR8, UR5, UR6, 0x4 ;  /* 0x0000000605087291 */ /* 0x000fe2000f8e20ff */
[----:B------:R-:W-:Y:S01]  /*3f40*/  SEL R3, R6, R3, !P2 ;  /* 0x0000000306037207 */ /* 0x000fe20005000000 */
[----:B------:R-:W-:Y:S01]  /*3f50*/  UIADD3 UR9, UPT, UPT, UR4, 0x1f0, URZ ;  /* 0x000001f004097890 */ /* 0x000fe2000fffe0ff */
[----:B-1----:R-:W-:Y:S01]  /*3f60*/  LEA R2, R11, UR6, 0x3 ;  /* 0x000000060b027c11 */ /* 0x002fe2000f8e18ff */
[----:B------:R-:W-:Y:S01]  /*3f70*/  UIADD3 UR8, UPT, UPT, UR8, 0x280, URZ ;  /* 0x0000028008087890 */ /* 0x000fe2000fffe0ff */
[----:B------:R1:W-:Y:S01]  /*3f80*/  @!P2 SYNCS.ARRIVE.TRANS64.RED RZ, [R3+URZ], R4 ;  /* 0x0000000403ffa9a7 */ /* 0x0003e200080004ff */
[----:B------:R-:W-:Y:S01]  /*3f90*/  UIADD3 UR4, UPT, UPT, UR5, 0x1, URZ ;  /* 0x0000000105047890 */ /* 0x000fe2000fffe0ff */
[----:B------:R-:W-:-:S03]  /*3fa0*/  VIADD R8, R8, 0x1 ;  /* 0x0000000108087836 */ /* 0x000fc60000000000 */
[----:B------:R-:W-:Y:S02]  /*3fb0*/  UISETP.NE.AND UP0, UPT, UR4, 0x2, UPT ;  /* 0x000000020400788c */ /* 0x000fe4000bf05270 */
[----:B------:R-:W-:Y:S01]  /*3fc0*/  ISETP.NE.AND P0, PT, R8, 0x2, PT ;  /* 0x000000020800780c */ /* 0x000fe20003f05270 */
[----:B------:R-:W-:Y:S06]  /*3fd0*/  UGETNEXTWORKID.BROADCAST [UR8], [UR9] ;  /* 0x00000000080073ca */ /* 0x000fec0008000100 */
[----:B------:R-:W-:Y:S02]  /*3fe0*/  USEL UR7, URZ, 0x1, UP0 ;  /* 0x00000001ff077887 */ /* 0x000fe40008000000 */
[----:B------:R-:W-:-:S04]  /*3ff0*/  USEL UR5, UR4, URZ, UP0 ;  /* 0x000000ff04057287 */ /* 0x000fc80008000000 */
[----:B------:R-:W-:Y:S02]  /*4000*/  LOP3.LUT R12, R12, UR7, RZ, 0x3c, !PT ;  /* 0x000000070c0c7c12 */ /* 0x000fe4000f8e3cff */
[----:B-1----:R-:W-:-:S04]  /*4010*/  SHF.L.U32 R4, R10, 0x1f, RZ ;  /* 0x0000001f0a047819 */ /* 0x002fc800000006ff */
[----:B------:R-:W1:Y:S02]  /*4020*/  SYNCS.PHASECHK.TRANS64.TRYWAIT P1, [R2+URZ+0x1f0], R4 ;  /* 0x0001f004020075a7 */ /* 0x000e6400080211ff */
[----:B-1----:R-:W-:Y:S05]  /*4030*/  @!P1 BRA `(.L_x_73) ;  /* 0x00000068008c9947 */ /* 0x002fea0003800000 */
.L_x_229:
[C---:B-1----:R-:W-:Y:S01]  /*4040*/  LEA R4, R11.reuse, UR6, 0x4 ;  /* 0x000000060b047c11 */ /* 0x042fe2000f8e20ff */
[----:B------:R-:W-:Y:S01]  /*4050*/  VIADD R2, R2, 0x200 ;  /* 0x0000020002027836 */ /* 0x000fe20000000000 */
[----:B------:R-:W-:Y:S01]  /*4060*/  SEL R8, R8, RZ, P0 ;  /* 0x000000ff08087207 */ /* 0x000fe20000000000 */
[----:B------:R-:W-:-:S03]  /*4070*/  VIADD R11, R11, 0x1 ;  /* 0x000000010b0b7836 */ /* 0x000fc60000000000 */
[----:B------:R-:W1:Y:S01]  /*4080*/  LDS.128 R4, [R4+0x280] ;  /* 0x0002800004047984 */ /* 0x000e620000000c00 */
[----:B------:R-:W-:Y:S02]  /*4090*/  PRMT R2, RZ, 0x654, R2 ;  /* 0x00000654ff027816 */ /* 0x000fe40000000002 */
[C---:B------:R-:W-:Y:S01]  /*40a0*/  ISETP.NE.AND P1, PT, R11.reuse, 0x2, PT ;  /* 0x000000020b00780c */ /* 0x040fe20003f25270 */
[----:B------:R-:W-:Y:S01]  /*40b0*/  @!PT LDS RZ, [RZ] ;  /* 0x00000000fffff984 */ /* 0x000fe20000000800 */
[----:B------:R-:W-:Y:S01]  /*40c0*/  @!PT LDS RZ, [RZ] ;  /* 0x00000000fffff984 */ /* 0x000fe20000000800 */
[----:B------:R-:W-:Y:S01]  /*40d0*/  @!PT LDS RZ, [RZ] ;  /* 0x00000000fffff984 */ /* 0x000fe20000000800 */
[----:B------:R-:W-:Y:S01]  /*40e0*/  @!PT LDS RZ, [RZ] ;  /* 0x00000000fffff984 */ /* 0x000fe20000000800 */
[----:B------:R2:W-:Y:S06]  /*40f0*/  MEMBAR.ALL.CTA ;  /* 0x0000000000007992 */ /* 0x0005ec0000008000 */
[----:B--2---:R-:W2:Y:S01]  /*4100*/  FENCE.VIEW.ASYNC.S ;  /* 0x00000000000073c6 */ /* 0x004ea20000000000 */
[----:B------:R-:W-:Y:S01]  /*4110*/  SEL R11, R11, RZ, P1 ;  /* 0x000000ff0b0b7207 */ /* 0x000fe20000800000 */
[----:B--2---:R2:W-:Y:S01]  /*4120*/  SYNCS.ARRIVE.TRANS64.RED.A1T0 RZ, [R2+URZ], RZ ;  /* 0x000000ff02ff79a7 */ /* 0x0045e200081004ff */
[----:B-1----:R-:W-:-:S02]  /*4130*/  LOP3.LUT P3, RZ, R6, 0x1, RZ, 0xc0, !PT ;  /* 0x0000000106ff7812 */ /* 0x002fc4000786c0ff */
[----:B------:R-:W-:-:S04]  /*4140*/  SEL R4, RZ, 0x1, P1 ;  /* 0x00000001ff047807 */ /* 0x000fc80000800000 */
[----:B------:R-:W-:Y:S02]  /*4150*/  LOP3.LUT R10, R10, R4, RZ, 0x3c, !PT ;  /* 0x000000040a0a7212 */ /* 0x000fe400078e3cff */
[----:B--2---:R-:W-:-:S04]  /*4160*/  SEL R2, RZ, 0x1, P0 ;  /* 0x00000001ff027807 */ /* 0x004fc80000000000 */
[----:B------:R-:W-:Y:S01]  /*4170*/  LOP3.LUT R9, R9, R2, RZ, 0x3c, !PT ;  /* 0x0000000209097212 */ /* 0x000fe200078e3cff */
[----:B------:R-:W-:Y:S06]  /*4180*/  @P3 BRA `(.L_x_74) ;  /* 0xfffffffc002c3947 */ /* 0x000fec000383ffff */
[----:B------:R-:W-:Y:S01]  /*4190*/  ULEA UR4, UR5, UR6, 0x3 ;  /* 0x0000000605047291 */ /* 0x000fe2000f8e18ff */
[----:B------:R-:W-:-:S08]  /*41a0*/  SHF.L.U32 R2, R12, 0x1f, RZ ;  /* 0x0000001f0c027819 */ /* 0x000fd000000006ff */
[----:B------:R-:W1:Y:S02]  /*41b0*/  SYNCS.PHASECHK.TRANS64 P0, [UR4+0x200], R2 ;  /* 0x00020002ff0075a7 */ /* 0x000e640008001004 */
[----:B-1----:R-:W-:Y:S05]  /*41c0*/  @P0 BRA `(.L_x_75) ;  /* 0x0000000000080947 */ /* 0x002fea0003800000 */
[----:B------:R-:W1:Y:S02]  /*41d0*/  SYNCS.PHASECHK.TRANS64.TRYWAIT P0, [UR4+0x200], R2 ;  /* 0x00020002ff0075a7 */ /* 0x000e640008001104 */
[----:B-1----:R-:W-:Y:S05]  /*41e0*/  @!P0 BRA `(.L_x_76) ;  /* 0x0000006800348947 */ /* 0x002fea0003800000 */
.L_x_75:
[----:B------:R-:W-:-:S04]  /*41f0*/  UIADD3 UR7, UPT, UPT, UR5, 0x1, URZ ;  /* 0x0000000105077890 */ /* 0x000fc8000fffe0ff */
[----:B------:R-:W-:-:S04]  /*4200*/  UISETP.NE.AND UP0, UPT, UR7, 0x2, UPT ;  /* 0x000000020700788c */ /* 0x000fc8000bf05270 */
[----:B------:R-:W-:Y:S02]  /*4210*/  USEL UR8, URZ, 0x1, UP0 ;  /* 0x00000001ff087887 */ /* 0x000fe40008000000 */
[----:B------:R-:W-:-:S04]  /*4220*/  USEL UR7, UR7, URZ, UP0 ;  /* 0x000000ff07077287 */ /* 0x000fc80008000000 */
[----:B------:R-:W-:Y:S01]  /*4230*/  ULEA UR7, UR7, UR6, 0x3 ;  /* 0x0000000607077291 */ /* 0x000fe2000f8e18ff */
[----:B-1----:R-:W-:-:S04]  /*4240*/  LOP3.LUT R2, R12, UR8, RZ, 0x3c, !PT ;  /* 0x000000080c027c12 */ /* 0x002fc8000f8e3cff */
[----:B------:R-:W-:-:S04]  /*4250*/  SHF.L.U32 R0, R2, 0x1f, RZ ;  /* 0x0000001f02007819 */ /* 0x000fc800000006ff */
[----:B------:R-:W1:Y:S02]  /*4260*/  SYNCS.PHASECHK.TRANS64 P0, [UR7+0x200], R0 ;  /* 0x00020000ff0075a7 */ /* 0x000e640008001007 */
[----:B-1----:R-:W-:Y:S05]  /*4270*/  @P0 EXIT ;  /* 0x000000000000094d */ /* 0x002fea0003800000 */
[----:B------:R-:W-:Y:S02]  /*4280*/  SHF.L.U32 R2, R2, 0x1f, RZ ;  /* 0x0000001f02027819 */ /* 0x000fe400000006ff */
[----:B------:R-:W-:-:S07]  /*4290*/  MOV R0, UR7 ;  /* 0x0000000700007c02 */ /* 0x000fce0008000f00 */
.L_x_77:
[----:B-1----:R1:W2:Y:S02]  /*42a0*/  SYNCS.PHASECHK.TRANS64.TRYWAIT P0, [R0+URZ+0x200], R2 ;  /* 0x00020002000075a7 */ /* 0x0022a400080011ff */
[----:B--2---:R-:W-:Y:S05]  /*42b0*/  @!P0 NANOSLEEP.SYNCS 0x989680 ;  /* 0x009896800000895d */ /* 0x004fea0003900000 */
[----:B------:R-:W2:Y:S02]  /*42c0*/  @!P0 SYNCS.PHASECHK.TRANS64 P0, [R0+URZ+0x200], R2 ;  /* 0x00020002000085a7 */ /* 0x000ea400080010ff */
[----:B--2---:R-:W-:Y:S05]  /*42d0*/  @P0 EXIT ;  /* 0x000000000000094d */ /* 0x004fea0003800000 */
[----:B------:R-:W-:Y:S05]  /*42e0*/  BRA `(.L_x_77) ;  /* 0xfffffffc00ec7947 */ /* 0x000fea000383ffff */
.L_x_70:
[----:B------:R-:W-:Y:S05]  /*42f0*/  BRA.U UP4, `(.L_x_78) ;  /* 0x0000001104a07547 */ /* 0x000fea000b800000 */
[----:B------:R-:W-:Y:S01]  /*4300*/  UMOV UR4, 0x40 ;  /* 0x0000004000047882 */ /* 0x000fe20000000000 */
[----:B------:R-:W-:Y:S01]  /*4310*/  NOP ;  /* 0x0000000000007918 */ /* 0x000fe20000000000 */
[----:B------:R-:W-:Y:S01]  /*4320*/  ULEA UR5, UR47, UR4, 0x18 ;  /* 0x000000042f057291 */ /* 0x000fe2000f8ec0ff */
[----:B------:R-:W-:Y:S02]  /*4330*/  UMOV UR6, 0x400 ;  /* 0x0000040000067882 */ /* 0x000fe40000000000 */
[----:B------:R-:W-:-:S06]  /*4340*/  ULEA UR6, UR47, UR6, 0x18 ;  /* 0x000000062f067291 */ /* 0x000fcc000f8ec0ff */
[----:B------:R-:W1:Y:S02]  /*4350*/  LDS.U8 R0, [UR5+0x1c] ;  /* 0x00001c05ff007984 */ /* 0x000e640008000000 */
[----:B-1----:R-:W-:-:S13]  /*4360*/  ISETP.NE.AND P0, PT, R0, RZ, PT ;  /* 0x000000ff0000720c */ /* 0x002fda0003f05270 */
[----:B------:R-:W-:Y:S05]  /*4370*/  @P0 BRA `(.L_x_79) ;  /* 0x0000000400080947 */ /* 0x000fea0003800000 */
[----:B------:R-:W-:Y:S02]  /*4380*/  UISETP.NE.U32.AND UP1, UPT, UR33, 0x1, UPT ;  /* 0x000000012100788c */ /* 0x000fe4000bf25070 */
[----:B------:R-:W-:-:S07]  /*4390*/  UIADD3 UR7, UPT, UPT, UR5, 0x8, URZ ;  /* 0x0000000805077890 */ /* 0x000fce000fffe0ff */
[----:B------:R-:W-:Y:S05]  /*43a0*/  BRA.U !UP1, `(.L_x_80) ;  /* 0x00000001099c7547 */ /* 0x000fea000b800000 */
[----:B------:R-:W-:Y:S01]  /*43b0*/  ELECT P0, URZ, PT ;  /* 0x0000000000ff782f */ /* 0x000fe20003800000 */
[----:B------:R-:W-:-:S12]  /*43c0*/  BSSY B0, `(.L_x_80) ;  /* 0x0000025000007945 */ /* 0x000fd80003800000 */
[----:B------:R-:W-:Y:S05]  /*43d0*/  @!P0 BRA `(.L_x_81) ;  /* 0x00000000008c8947 */ /* 0x000fea0003800000 */
[----:B------:R-:W-:-:S05]  /*43e0*/  UMOV UR4, 0x10 ;  /* 0x0000001000047882 */ /* 0x000fca0000000000 */
[----:B------:R-:W-:Y:S04]  /*43f0*/  DEPBAR.LE SB1, 0x36 ;  /* 0x00009d800000791a */ /* 0x000fe80000000000 */
[----:B------:R-:W1:Y:S02]  /*4400*/  UTCATOMSWS.2CTA.FIND_AND_SET.ALIGN UP0, UR4, UR4 ;  /* 0x00000004000475e3 */ /* 0x000e640008200800 */
[----:B-1----:R-:W-:Y:S01]  /*4410*/  MOV R10, UR4 ;  /* 0x00000004000a7c02 */ /* 0x002fe20008000f00 */
[----:B------:R-:W-:Y:S06]  /*4420*/  BRA.U UP0, `(.L_x_82) ;  /* 0x0000000100187547 */ /* 0x000fec000b800000 */
.L_x_83:
[----:B------:R-:W-:Y:S05]  /*4430*/  NANOSLEEP 0x64 ;  /* 0x000000640000795d */ /* 0x000fea0003800000 */
[----:B------:R-:W-:-:S05]  /*4440*/  UMOV UR4, 0x10 ;  /* 0x0000001000047882 */ /* 0x000fca0000000000 */
[----:B------:R-:W-:Y:S04]  /*4450*/  DEPBAR.LE SB1, 0x36 ;  /* 0x00009d800000791a */ /* 0x000fe80000000000 */
[----:B------:R-:W1:Y:S02]  /*4460*/  UTCATOMSWS.2CTA.FIND_AND_SET.ALIGN UP0, UR4, UR4 ;  /* 0x00000004000475e3 */ /* 0x000e640008200800 */
[----:B-1----:R-:W-:Y:S01]  /*4470*/  MOV R10, UR4 ;  /* 0x00000004000a7c02 */ /* 0x002fe20008000f00 */
[----:B------:R-:W-:Y:S05]  /*4480*/  BRA.U !UP0, `(.L_x_83) ;  /* 0xfffffffd08e87547 */ /* 0x000fea000b83ffff */
.L_x_82:
[----:B------:R-:W1:Y:S01]  /*4490*/  LDS R6, [UR5+0x10] ;  /* 0x00001005ff067984 */ /* 0x000e620008000800 */
[----:B------:R-:W-:Y:S01]  /*44a0*/  IMAD.U32 R0, RZ, RZ, UR6 ;  /* 0x00000006ff007e24 */ /* 0x000fe2000f8e00ff */
[----:B------:R-:W-:-:S03]  /*44b0*/  MOV R4, UR34 ;  /* 0x0000002200047c02 */ /* 0x000fc60008000f00 */
[----:B------:R-:W-:Y:S01]  /*44c0*/  VIADD R0, R0, 0x2a0 ;  /* 0x000002a000007836 */ /* 0x000fe20000000000 */
[----:B-1----:R-:W-:-:S04]  /*44d0*/  SHF.L.U32 R6, R6, 0x1f, RZ ;  /* 0x0000001f06067819 */ /* 0x002fc800000006ff */
[----:B------:R-:W1:Y:S02]  /*44e0*/  SYNCS.PHASECHK.TRANS64.TRYWAIT P0, [UR5+0x8], R6 ;  /* 0x00000806ff0075a7 */ /* 0x000e640008001105 */
[----:B-1----:R-:W-:Y:S05]  /*44f0*/  @P0 BRA `(.L_x_84) ;  /* 0x0000000000080947 */ /* 0x002fea0003800000 */
[----:B------:R-:W1:Y:S02]  /*4500*/  SYNCS.PHASECHK.TRANS64.TRYWAIT P0, [UR5+0x8], R6 ;  /* 0x00000806ff0075a7 */ /* 0x000e640008001105 */
[----:B-1----:R-:W-:Y:S05]  /*4510*/  @!P0 BRA `(.L_x_85) ;  /* 0x0000006400808947 */ /* 0x002fea0003800000 */
.L_x_84:
[----:B------:R-:W-:Y:S01]  /*4520*/  PRMT R4, R4, 0x654, R0 ;  /* 0x0000065404047816 */ /* 0x000fe20000000000 */
[----:B------:R-:W-:Y:S01]  /*4530*/  HFMA2 R0, -RZ, RZ, 0, 5.9604644775390625e-08 ;  /* 0x00000001ff007431 */ /* 0x000fe200000001ff */
[----:B------:R-:W-:Y:S01]  /*4540*/  UPRMT UR4, UR34, 0x654, UR7 ;  /* 0x0000065422047896 */ /* 0x000fe20008000007 */
[----:B------:R-:W-:Y:S02]  /*4550*/  IMAD.MOV.U32 R8, RZ, RZ, 0xffff ;  /* 0x0000ffffff087424 */ /* 0x000fe400078e00ff */
[----:B-1----:R-:W-:Y:S02]  /*4560*/  IMAD.MOV.U32 R6, RZ, RZ, 0x4 ;  /* 0x00000004ff067424 */ /* 0x002fe400078e00ff */
[----:B------:R-:W-:Y:S01]  /*4570*/  IMAD.SHL.U32 R9, R10, 0x20, RZ ;  /* 0x000000200a097824 */ /* 0x000fe200078e00ff */
[----:B------:R-:W-:Y:S02]  /*4580*/  MOV R5, UR4 ;  /* 0x0000000400057c02 */ /* 0x000fe40008000f00 */
[-C--:B------:R-:W-:Y:S01]  /*4590*/  SHF.L.U32 R8, R8, R10.reuse, RZ ;  /* 0x0000000a08087219 */ /* 0x080fe200000006ff */
[----:B------:R1:W-:Y:S01]  /*45a0*/  SYNCS.ARRIVE.TRANS64.RED RZ, [UR4], R6 ;  /* 0x00000006ffff79a7 */ /* 0x0003e20008000404 */
[----:B------:R-:W-:Y:S01]  /*45b0*/  SHF.L.U32 R7, R0, R10, RZ ;  /* 0x0000000a00077219 */ /* 0x000fe200000006ff */
[----:B------:R1:W-:Y:S04]  /*45c0*/  STS [UR6+0x2a0], R9 ;  /* 0x0002a009ff007988 */ /* 0x0003e80008000806 */
[----:B------:R1:W-:Y:S04]  /*45d0*/  STAS [R4.64], R10 ;  /* 0x0000000a04007dbd */ /* 0x0003e8000c0008ff */
[----:B------:R1:W-:Y:S04]  /*45e0*/  ATOMS.OR RZ, [UR5+0x14], R8 ;  /* 0x00001408ffff798c */ /* 0x0003e8000b000005 */
[----:B------:R1:W-:Y:S04]  /*45f0*/  ATOMS.OR RZ, [UR5+0x18], R7 ;  /* 0x00001807ffff798c */ /* 0x0003e8000b000005 */
[----:B------:R1:W-:Y:S02]  /*4600*/  ATOMS.XOR RZ, [UR5+0x10], R0 ;  /* 0x00001000ffff798c */ /* 0x0003e4000b800005 */
.L_x_81:
[----:B------:R-:W-:Y:S05]  /*4610*/  BSYNC B0 ;  /* 0x0000000000007941 */ /* 0x000fea0003800000 */
.L_x_80:
[----:B------:R-:W-:Y:S05]  /*4620*/  BRA.U UP1, `(.L_x_86) ;  /* 0x00000001016c7547 */ /* 0x000fea000b800000 */
[----:B------:R-:W-:-:S03]  /*4630*/  UMOV UR4, 0xffffffff ;  /* 0xffffffff00047882 */ /* 0x000fc60000000000 */
[----:B------:R-:W-:Y:S05]  /*4640*/  BRA.DIV UR4, `(.L_x_87) ;  /* 0x00000066044c7947 */ /* 0x000fea000b800000 */
[----:B------:R-:W-:-:S13]  /*4650*/  ELECT P6, URZ, PT ;  /* 0x0000000000ff782f */ /* 0x000fda00038c0000 */
.L_x_233:
[----:B------:R-:W-:Y:S05]  /*4660*/  @!P6 BRA `(.L_x_86) ;  /* 0x00000000005ce947 */ /* 0x000fea0003800000 */
[----:B-1----:R-:W1:Y:S02]  /*4670*/  LDS R4, [UR5+0x10] ;  /* 0x00001005ff047984 */ /* 0x002e640008000800 */
[----:B-1----:R-:W-:-:S04]  /*4680*/  SHF.L.U32 R4, R4, 0x1f, RZ ;  /* 0x0000001f04047819 */ /* 0x002fc800000006ff */
[----:B------:R-:W1:Y:S02]  /*4690*/  SYNCS.PHASECHK.TRANS64.TRYWAIT P0, [UR5+0x8], R4 ;  /* 0x00000804ff0075a7 */ /* 0x000e640008001105 */
[----:B-1----:R-:W-:Y:S05]  /*46a0*/  @P0 BRA `(.L_x_88) ;  /* 0x0000000000080947 */ /* 0x002fea0003800000 */
[----:B------:R-:W1:Y:S02]  /*46b0*/  SYNCS.PHASECHK.TRANS64.TRYWAIT P0, [UR5+0x8], R4 ;  /* 0x00000804ff0075a7 */ /* 0x000e640008001105 */
[----:B-1----:R-:W-:Y:S05]  /*46c0*/  @!P0 BRA `(.L_x_89) ;  /* 0x00000064004c8947 */ /* 0x002fea0003800000 */
.L_x_88:
[----:B------:R-:W2:Y:S01]  /*46d0*/  LDS R6, [UR6+0x2a0] ;  /* 0x0002a006ff067984 */ /* 0x000ea20008000800 */
[----:B-1----:R-:W-:Y:S02]  /*46e0*/  HFMA2 R0, -RZ, RZ, 0, 5.9604644775390625e-08 ;  /* 0x00000001ff007431 */ /* 0x002fe400000001ff */
[----:B------:R-:W-:Y:S01]  /*46f0*/  IMAD.MOV.U32 R4, RZ, RZ, 0xffff ;  /* 0x0000ffffff047424 */ /* 0x000fe200078e00ff */
[----:B------:R-:W-:Y:S01]  /*4700*/  UPRMT UR4, UR34, 0x654, UR7 ;  /* 0x0000065422047896 */ /* 0x000fe20008000007 */
[----:B--2---:R-:W-:-:S03]  /*4710*/  IMAD.SHL.U32 R5, R6, 0x20, RZ ;  /* 0x0000002006057824 */ /* 0x004fc600078e00ff */
[-C--:B------:R-:W-:Y:S02]  /*4720*/  SHF.L.U32 R4, R4, R6.reuse, RZ ;  /* 0x0000000604047219 */ /* 0x080fe400000006ff */
[----:B------:R-:W-:Y:S01]  /*4730*/  SHF.L.U32 R6, R0, R6, RZ ;  /* 0x0000000600067219 */ /* 0x000fe200000006ff */
[----:B------:R2:W-:Y:S04]  /*4740*/  STS [UR6+0x2a0], R5 ;  /* 0x0002a005ff007988 */ /* 0x0005e80008000806 */
[----:B------:R2:W-:Y:S04]  /*4750*/  ATOMS.OR RZ, [UR5+0x14], R4 ;  /* 0x00001404ffff798c */ /* 0x0005e8000b000005 */
[----:B------:R2:W-:Y:S01]  /*4760*/  ATOMS.OR RZ, [UR5+0x18], R6 ;  /* 0x00001806ffff798c */ /* 0x0005e2000b000005 */
[----:B------:R-:W-:Y:S03]  /*4770*/  SYNCS.ARRIVE.TRANS64.RED.A1T0 RZ, [UR4], RZ ;  /* 0x000000ffffff79a7 */ /* 0x000fe60008100404 */
[----:B------:R2:W-:Y:S01]  /*4780*/  ATOMS.XOR RZ, [UR5+0x10], R0 ;  /* 0x00001000ffff798c */ /* 0x0005e2000b800005 */
[----:B------:R-:W-:Y:S05]  /*4790*/  BRA `(.L_x_86) ;  /* 0x0000000000107947 */ /* 0x000fea0003800000 */
.L_x_79:
[----:B------:R-:W-:Y:S02]  /*47a0*/  MOV R0, 0xffffffff ;  /* 0xffffffff00007802 */ /* 0x000fe40000000f00 */
[----:B------:R-:W-:-:S03]  /*47b0*/  MOV R4, 0x47e0 ;  /* 0x000047e000047802 */ /* 0x000fc60000000f00 */
[----:B------:R1:W-:Y:S04]  /*47c0*/  STS [UR6+0x2a0], R0 ;  /* 0x0002a000ff007988 */ /* 0x0003e80008000806 */
[----:B-1---5:R-:W-:Y:S05]  /*47d0*/  CALL.REL.NOINC `($__internal_1_$__cuda_sm10x_tcgen05_guardrail_trap_phase_invalid_during_alloc) ;  /* 0x0000006c00207944 */ /* 0x022fea0003c00000 */
.L_x_86:
[----:B------:R-:W-:Y:S05]  /*47e0*/  WARPSYNC.ALL ;  /* 0x0000000000007948 */ /* 0x000fea0003800000 */
[----:B------:R-:W3:Y:S01]  /*47f0*/  S2UR UR4, SR_CgaCtaId ;  /* 0x00000000000479c3 */ /* 0x000ee20000008800 */
[----:B------:R-:W-:Y:S01]  /*4800*/  UMOV UR17, 0x400 ;  /* 0x0000040000117882 */ /* 0x000fe20000000000 */
[----:B------:R-:W-:-:S06]  /*4810*/  NOP ;  /* 0x0000000000007918 */ /* 0x000fcc0000000000 */
[----:B------:R-:W-:Y:S06]  /*4820*/  BAR.ARV 0x6, 0xa0 ;  /* 0x0182800000007b1d */ /* 0x000fec0000002000 */
[----:B------:R-:W4:Y:S01]  /*4830*/  LDCU UR6, c[0x0][0x38c] ;  /* 0x00007180ff0677ac */ /* 0x000f220008000800 */
[----:B------:R-:W-:Y:S01]  /*4840*/  LOP3.LUT R3, R3, 0xffff, RZ, 0xc0, !PT ;  /* 0x0000ffff03037812 */ /* 0x000fe200078ec0ff */
[----:B-1----:R-:W-:Y:S01]  /*4850*/  IMAD.MOV.U32 R9, RZ, RZ, 0x1 ;  /* 0x00000001ff097424 */ /* 0x002fe200078e00ff */
[----:B------:R-:W-:Y:S01]  /*4860*/  LOP3.LUT R2, R2, 0xffff, RZ, 0xc0, !PT ;  /* 0x0000ffff02027812 */ /* 0x000fe200078ec0ff */
[----:B------:R-:W-:Y:S01]  /*4870*/  IMAD.MOV.U32 R8, RZ, RZ, RZ ;  /* 0x000000ffff087224 */ /* 0x000fe200078e00ff */
[----:B------:R-:W-:Y:S01]  /*4880*/  R2UR UR20, R3 ;  /* 0x00000000031472ca */ /* 0x000fe200000e0000 */
[----:B------:R-:W-:Y:S01]  /*4890*/  UMOV UR24, URZ ;  /* 0x000000ff00187c82 */ /* 0x000fe20008000000 */
[----:B------:R-:W-:-:S02]  /*48a0*/  R2UR UR30, R2 ;  /* 0x00000000021e72ca */ /* 0x000fc400000e0000 */
[----:B------:R-:W-:Y:S01]  /*48b0*/  CS2R R2, SRZ ;  /* 0x0000000000027805 */ /* 0x000fe2000001ff00 */
[----:B------:R-:W-:Y:S01]  /*48c0*/  UMOV UR15, URZ ;  /* 0x000000ff000f7c82 */ /* 0x000fe20008000000 */
[----:B---3--:R-:W-:Y:S01]  /*48d0*/  ULEA UR17, UR4, UR17, 0x18 ;  /* 0x0000001104117291 */ /* 0x008fe2000f8ec0ff */
[----:B------:R-:W-:Y:S01]  /*48e0*/  UMOV UR14, URZ ;  /* 0x000000ff000e7c82 */ /* 0x000fe20008000000 */
[----:B------:R-:W-:Y:S02]  /*48f0*/  UISETP.NE.AND UP3, UPT, UR33, URZ, UPT ;  /* 0x000000ff2100728c */ /* 0x000fe4000bf65270 */
[----:B------:R-:W-:Y:S02]  /*4900*/  UIADD3 UR5, UPT, UPT, UR17, 0x4400, URZ ;  /* 0x0000440011057890 */ /* 0x000fe4000fffe0ff */
[----:B------:R-:W-:-:S03]  /*4910*/  UIADD3 UR4, UPT, UPT, UR17, 0x1e400, URZ ;  /* 0x0001e40011047890 */ /* 0x000fc6000fffe0ff */
[----:B--2---:R-:W1:Y:S01]  /*4920*/  LDS R0, [UR17+0x2a0] ;  /* 0x0002a011ff007984 */ /* 0x004e620008000800 */
[----:B----4-:R-:W-:Y:S02]  /*4930*/  UIADD3 UR6, UPT, UPT, UR6, 0x1f, URZ ;  /* 0x0000001f06067890 */ /* 0x010fe4000fffe0ff */
[----:B------:R-:W-:Y:S02]  /*4940*/  USHF.R.U32.HI UR5, URZ, 0x4, UR5 ;  /* 0x00000004ff057899 */ /* 0x000fe40008011605 */
[----:B------:R-:W-:Y:S02]  /*4950*/  USHF.R.S32.HI UR25, URZ, 0x1f, UR6 ;  /* 0x0000001fff197899 */ /* 0x000fe40008011406 */
[----:B------:R-:W-:Y:S02]  /*4960*/  USHF.R.U32.HI UR4, URZ, 0x4, UR4 ;  /* 0x00000004ff047899 */ /* 0x000fe40008011604 */
[----:B------:R-:W-:Y:S02]  /*4970*/  ULEA.HI UR25, UR25, UR6, URZ, 0x5 ;  /* 0x0000000619197291 */ /* 0x000fe4000f8f28ff */
[----:B------:R-:W-:-:S02]  /*4980*/  ULOP3.LUT UR5, UR5, 0x3fff, URZ, 0xc0, !UPT ;  /* 0x00003fff05057892 */ /* 0x000fc4000f8ec0ff */
[----:B------:R-:W-:Y:S02]  /*4990*/  USHF.R.S32.HI UR25, URZ, 0x5, UR25 ;  /* 0x00000005ff197899 */ /* 0x000fe40008011419 */
[----:B------:R-:W-:Y:S02]  /*49a0*/  ULOP3.LUT UR22, UR4, 0x3fff, URZ, 0xc0, !UPT ;  /* 0x00003fff04167892 */ /* 0x000fe4000f8ec0ff */
[----:B------:R-:W-:Y:S02]  /*49b0*/  UISETP.LT.AND UP0, UPT, UR25, 0x1, UPT ;  /* 0x000000011900788c */ /* 0x000fe4000bf01270 */
[----:B------:R-:W-:Y:S02]  /*49c0*/  ULOP3.LUT UR21, UR5, 0x10000, URZ, 0xfc, !UPT ;  /* 0x0001000005157892 */ /* 0x000fe4000f8efcff */
[----:B------:R-:W-:Y:S02]  /*49d0*/  ULOP3.LUT UR22, UR22, 0x10000, URZ, 0xfc, !UPT ;  /* 0x0001000016167892 */ /* 0x000fe4000f8efcff */
[----:B------:R-:W-:Y:S01]  /*49e0*/  USEL UR31, UR25, 0x1, !UP0 ;  /* 0x00000001191f7887 */ /* 0x000fe2000c000000 */
[----:B------:R-:W-:Y:S01]  /*49f0*/  UMOV UR28, 0x0 ;  /* 0x00000000001c7882 */ /* 0x000fe20000000000 */
[----:B------:R-:W-:Y:S01]  /*4a00*/  UMOV UR29, 0x8200010 ;  /* 0x08200010001d7882 */ /* 0x000fe20000000000 */
[----:B------:R-:W-:Y:S01]  /*4a10*/  UMOV UR26, 0x0 ;  /* 0x00000000001a7882 */ /* 0x000fe20000000000 */
[----:B------:R-:W-:Y:S01]  /*4a20*/  UMOV UR27, 0x8200010 ;  /* 0x08200010001b7882 */ /* 0x000fe20000000000 */
[----:B-1----:R-:W-:-:S15]  /*4a30*/  R2UR UR32, R0 ;  /* 0x00000000002072ca */ /* 0x002fde00000e0000 */
.L_x_97:
[C---:B------:R-:W-:Y:S02]  /*4a40*/  LEA R0, R8.reuse, UR17, 0x3 ;  /* 0x0000001108007c11 */ /* 0x040fe4000f8e18ff */
[----:B------:R-:W-:Y:S02]  /*4a50*/  SHF.L.U32 R4, R3, 0x1f, RZ ;  /* 0x0000001f03047819 */ /* 0x000fe400000006ff */
[----:B------:R-:W-:Y:S02]  /*4a60*/  LEA R5, R8, UR17, 0x4 ;  /* 0x0000001108057c11 */ /* 0x000fe4000f8e20ff */
[----:B------:R-:W1:Y:S02]  /*4a70*/  SYNCS.PHASECHK.TRANS64.TRYWAIT P0, [R0+URZ+0x1f0], R4 ;  /* 0x0001f004000075a7 */ /* 0x000e6400080011ff */
[----:B-1-3--:R-:W-:Y:S05]  /*4a80*/  @!P0 BRA `(.L_x_90) ;  /* 0x0000006000748947 */ /* 0x00afea0003800000 */
.L_x_234:
[----:B-1----:R-:W1:Y:S01]  /*4a90*/  LDS.128 R4, [R5+0x280] ;  /* 0x0002800005047984 */ /* 0x002e620000000c00 */
[----:B------:R-:W-:Y:S02]  /*4aa0*/  VIADD R0, R0, 0x200 ;  /* 0x0000020000007836 */ /* 0x000fe40000000000 */
[----:B------:R-:W-:Y:S01]  /*4ab0*/  VIADD R8, R8, 0x1 ;  /* 0x0000000108087836 */ /* 0x000fe20000000000 */
[----:B------:R-:W-:Y:S01]  /*4ac0*/  @!PT LDS RZ, [RZ] ;  /* 0x00000000fffff984 */ /* 0x000fe20000000800 */
[----:B------:R-:W-:Y:S01]  /*4ad0*/  @!PT LDS RZ, [RZ] ;  /* 0x00000000fffff984 */ /* 0x000fe20000000800 */
[----:B------:R-:W-:Y:S01]  /*4ae0*/  @!PT LDS RZ, [RZ] ;  /* 0x00000000fffff984 */ /* 0x000fe20000000800 */
[----:B------:R-:W-:Y:S01]  /*4af0*/  @!PT LDS RZ, [RZ] ;  /* 0x00000000fffff984 */ /* 0x000fe20000000800 */
[----:B------:R2:W-:Y:S06]  /*4b00*/  MEMBAR.ALL.CTA ;  /* 0x0000000000007992 */ /* 0x0005ec0000008000 */
[----:B--2---:R-:W2:Y:S01]  /*4b10*/  FENCE.VIEW.ASYNC.S ;  /* 0x00000000000073c6 */ /* 0x004ea20000000000 */
[----:B------:R-:W-:-:S04]  /*4b20*/  PRMT R0, RZ, 0x654, R0 ;  /* 0x00000654ff007816 */ /* 0x000fc80000000000 */
[----:B--2---:R2:W-:Y:S01]  /*4b30*/  SYNCS.ARRIVE.TRANS64.RED.A1T0 RZ, [R0+URZ], RZ ;  /* 0x000000ff00ff79a7 */ /* 0x0045e200081004ff */
[----:B-1----:R-:W-:Y:S01]  /*4b40*/  LOP3.LUT P1, RZ, R6, 0x1, RZ, 0xc0, !PT ;  /* 0x0000000106ff7812 */ /* 0x002fe2000782c0ff */
[----:B--2---:R-:W-:-:S12]  /*4b50*/  BRA.U UP3, `(.L_x_91) ;  /* 0x0000000103e07547 */ /* 0x004fd8000b800000 */
[----:B------:R-:W1:Y:S01]  /*4b60*/  LDCU UR4, c[0x0][0x38c] ;  /* 0x00007180ff0477ac */ /* 0x000e620008000800 */
[----:B------:R-:W-:Y:S02]  /*4b70*/  PLOP3.LUT P2, PT, PT, PT, PT, 0x80, 0x8 ;  /* 0x000000000008781c */ /* 0x000fe40003f4f070 */
[----:B------:R-:W-:Y:S01]  /*4b80*/  SHF.L.U32 R4, R9, 0x1f, RZ ;  /* 0x0000001f09047819 */ /* 0x000fe200000006ff */
[----:B------:R-:W-:Y:S02]  /*4b90*/  ULEA UR23, UR24, UR17, 0x3 ;  /* 0x0000001118177291 */ /* 0x000fe4000f8e18ff */
[----:B------:R-:W-:Y:S02]  /*4ba0*/  ULEA UR18, UR24, UR32, 0x6 ;  /* 0x0000002018127291 */ /* 0x000fe4000f8e30ff */
[----:B-1----:R-:W-:-:S06]  /*4bb0*/  UISETP.GE.AND UP0, UPT, UR4, 0x1, UPT ;  /* 0x000000010400788c */ /* 0x002fcc000bf06270 */
[----:B------:R-:W-:-:S05]  /*4bc0*/  PLOP3.LUT P0, PT, PT, PT, UP0, 0x80, 0x8 ;  /* 0x000000000008781c */ /* 0x000fca0003f0f008 */
[----:B------:R-:W-:-:S08]  /*4bd0*/  @UP0 ULEA UR4, UR15, UR17, 0x3 ;  /* 0x000000110f040291 */ /* 0x000fd0000f8e18ff */
[----:B------:R-:W-:-:S04]  /*4be0*/  @P0 SHF.L.U32 R0, R2, 0x1f, RZ ;  /* 0x0000001f02000819 */ /* 0x000fc800000006ff */
[----:B------:R1:W2:Y:S01]  /*4bf0*/  @P0 SYNCS.PHASECHK.TRANS64.TRYWAIT P2, [UR4], R0 ;  /* 0x00000000ff0005a7 */ /* 0x0002a20008041104 */
[----:B------:R-:W3:Y:S02]  /*4c00*/  SYNCS.PHASECHK.TRANS64.TRYWAIT P0, [UR23+0x230], R4 ;  /* 0x00023004ff0075a7 */ /* 0x000ee40008001117 */
[----:B-123--:R-:W-:Y:S05]  /*4c10*/  @!P0 BRA `(.L_x_92) ;  /* 0x0000006000248947 */ /* 0x00efea0003800000 */
.L_x_236:
[----:B------:R-:W-:Y:S01]  /*4c20*/  UMOV UR19, UR14 ;  /* 0x0000000e00137c82 */ /* 0x000fe20008000000 */
[----:B------:R-:W-:Y:S05]  /*4c30*/  BRA.U !UP0, `(.L_x_93) ;  /* 0x0000000108987547 */ /* 0x000fea000b800000 */
[----:B------:R-:W-:Y:S02]  /*4c40*/  UIADD3 UR19, UPT, UPT, UR31, UR14, URZ ;  /* 0x0000000e1f137290 */ /* 0x000fe4000fffe0ff */
[----:B------:R-:W-:Y:S01]  /*4c50*/  UPLOP3.LUT UP2, UPT, UPT, UPT, UPT, 0x40, 0x4 ;  /* 0x000000000004789c */ /* 0x000fe20003f4e870 */
[----:B------:R-:W-:Y:S01]  /*4c60*/  UMOV UR16, UR25 ;  /* 0x0000001900107c82 */ /* 0x000fe20008000000 */
[----:B------:R-:W-:-:S09]  /*4c70*/  UMOV UR6, UR15 ;  /* 0x0000000f00067c82 */ /* 0x000fd20008000000 */
.L_x_96:
[----:B--2---:R-:W-:Y:S01]  /*4c80*/  ULEA UR5, UR6, UR17, 0x3 ;  /* 0x0000001106057291 */ /* 0x004fe2000f8e18ff */
[----:B---3--:R-:W-:Y:S11]  /*4c90*/  @P2 BRA `(.L_x_94) ;  /* 0x00000000000c2947 */ /* 0x008ff60003800000 */
[----:B-1----:R-:W-:Y:S04]  /*4ca0*/  SHF.L.U32 R4, R2, 0x1f, RZ ;  /* 0x0000001f02047819 */ /* 0x002fe800000006ff */
[----:B------:R-:W1:Y:S02]  /*4cb0*/  SYNCS.PHASECHK.TRANS64.TRYWAIT P0, [UR5], R4 ;  /* 0x00000004ff0075a7 */ /* 0x000e640008001105 */
[----:B-1----:R-:W-:Y:S05]  /*4cc0*/  @!P0 BRA `(.L_x_95) ;  /* 0x0000006000108947 */ /* 0x002fea0003800000 */
.L_x_94:
[----:B------:R-:W-:Y:S01]  /*4cd0*/  UISETP.NE.AND UP0, UPT, UR16, 0x1, UPT ;  /* 0x000000011000788c */ /* 0x000fe2000bf05270 */
[----:B------:R-:W-:Y:S01]  /*4ce0*/  PLOP3.LUT P2, PT, PT, PT, PT, 0x80, 0x8 ;  /* 0x000000000008781c */ /* 0x000fe20003f4f070 */
[----:B------:R-:W-:Y:S02]  /*4cf0*/  UIADD3 UR4, UPT, UPT, UR6, 0x1, URZ ;  /* 0x0000000106047890 */ /* 0x000fe4000fffe0ff */
[----:B------:R-:W-:Y:S02]  /*4d00*/  ULEA UR12, UR6, UR22, 0x8 ;  /* 0x00000016060c7291 */ /* 0x000fe4000f8e40ff */
[----:B------:R-:W-:Y:S01]  /*4d10*/  UISETP.NE.AND UP1, UPT, UR4, 0x1a, UPT ;  /* 0x0000001a0400788c */ /* 0x000fe2000bf25270 */
[----:B------:R-:W-:Y:S01]  /*4d20*/  PLOP3.LUT P0, PT, PT, PT, UP0, 0x80, 0x8 ;  /* 0x000000000008781c */ /* 0x000fe20003f0f008 */
[----:B------:R-:W-:Y:S02]  /*4d30*/  UIADD3 UR10, UPT, UPT, UR12, 0x2, URZ ;  /* 0x000000020c0a7890 */ /* 0x000fe4000fffe0ff */
[----:B------:R-:W-:Y:S02]  /*4d40*/  USEL UR7, URZ, 0x1, UP1 ;  /* 0x00000001ff077887 */ /* 0x000fe40008800000 */
[----:B------:R-:W-:Y:S02]  /*4d50*/  USEL UR15, UR4, URZ, UP1 ;  /* 0x000000ff040f7287 */ /* 0x000fe40008800000 */
[----:B------:R-:W-:Y:S02]  /*4d60*/  UIADD3 UR14, UPT, UPT, UR14, 0x1, URZ ;  /* 0x000000010e0e7890 */ /* 0x000fe4000fffe0ff */
[----:B------:R-:W-:Y:S01]  /*4d70*/  @UP0 ULEA UR4, UR15, UR17, 0x3 ;  /* 0x000000110f040291 */ /* 0x000fe2000f8e18ff */
[----:B------:R-:W-:Y:S01]  /*4d80*/  LOP3.LUT R2, R2, UR7, RZ, 0x3c, !PT ;  /* 0x0000000702027c12 */ /* 0x000fe2000f8e3cff */
[----:B------:R-:W-:Y:S01]  /*4d90*/  UIADD3 UR7, UPT, UPT, UR5, 0xd0, URZ ;  /* 0x000000d005077890 */ /* 0x000fe2000fffe0ff */
[----:B------:R-:W-:Y:S02]  /*4da0*/  UMOV UR13, 0x80004020 ;  /* 0x80004020000d7882 */ /* 0x000fe40000000000 */
[----:B-1----:R-:W-:Y:S01]  /*4db0*/  @P0 SHF.L.U32 R0, R2, 0x1f, RZ ;  /* 0x0000001f02000819 */ /* 0x002fe200000006ff */
[----:B------:R-:W-:Y:S01]  /*4dc0*/  UMOV UR5, 0x80004020 ;  /* 0x8000402000057882 */ /* 0x000fe20000000000 */
[----:B------:R-:W-:Y:S01]  /*4dd0*/  UMOV UR11, 0x80004020 ;  /* 0x80004020000b7882 */ /* 0x000fe20000000000 */
[----:B------:R-:W-:Y:S01]  /*4de0*/  UMOV UR9, 0x80004020 ;  /* 0x8000402000097882 */ /* 0x000fe20000000000 */
[----:B------:R2:W3:Y:S01]  /*4df0*/  @P0 SYNCS.PHASECHK.TRANS64.TRYWAIT P2, [UR4], R0 ;  /* 0x00000000ff0005a7 */ /* 0x0004e20008041104 */
[----:B------:R-:W-:Y:S02]  /*4e00*/  ULEA UR4, UR6, UR21, 0x8 ;  /* 0x0000001506047291 */ /* 0x000fe4000f8e40ff */
[----:B------:R-:W-:Y:S02]  /*4e10*/  UISETP.NE.AND UP0, UPT, UR14, UR19, UPT ;  /* 0x000000130e00728c */ /* 0x000fe4000bf05270 */
[----:B------:R-:W-:Y:S02]  /*4e20*/  UIADD3 UR8, UPT, UPT, UR4, 0x2, URZ ;  /* 0x0000000204087890 */ /* 0x000fe4000fffe0ff */
[----:B------:R-:W-:Y:S01]  /*4e30*/  UIADD3 UR16, UPT, UPT, UR16, -0x1, URZ ;  /* 0xffffffff10107890 */ /* 0x000fe2000fffe0ff */
[----:B------:R-:W-:Y:S02]  /*4e40*/  UMOV UR6, UR15 ;  /* 0x0000000f00067c82 */ /* 0x000fe40008000000 */
[----:B------:R2:W-:Y:S01]  /*4e50*/  UTCHMMA.2CTA gdesc[UR4], gdesc[UR12], tmem[UR18], tmem[UR28], idesc[UR29], UP2 ;  /* 0x00ff1c0c040075ea */ /* 0x0005e20009200012 */
[----:B------:R-:W-:Y:S03]  /*4e60*/  UPLOP3.LUT UP2, UPT, UPT, UPT, UPT, 0x80, 0x8 ;  /* 0x000000000008789c */ /* 0x000fe60003f4f070 */
[----:B------:R2:W-:Y:S01]  /*4e70*/  UTCHMMA.2CTA gdesc[UR8], gdesc[UR10], tmem[UR18], tmem[UR26], idesc[UR27], UPT ;  /* 0x00ff1a0a080075ea */ /* 0x0005e2000ba00012 */
[----:B------:R2:W-:Y:S01]  /*4e80*/  UTCBAR.2CTA.MULTICAST [UR7], URZ, UR20 ;  /* 0x000000ff070073e9 */ /* 0x0005e20008200814 */
[----:B------:R-:W-:Y:S06]  /*4e90*/  BRA.U UP0, `(.L_x_96) ;  /* 0xfffffffd00787547 */ /* 0x000fec000b83ffff */
.L_x_93:
[----:B--2---:R-:W-:Y:S01]  /*4ea0*/  UIADD3 UR4, UPT, UPT, UR23, 0x210, URZ ;  /* 0x0000021017047890 */ /* 0x004fe2000fffe0ff */
[----:B------:R-:W-:-:S08]  /*4eb0*/  UMOV UR14, UR19 ;  /* 0x00000013000e7c82 */ /* 0x000fd00008000000 */
[----:B------:R2:W-:Y:S01]  /*4ec0*/  UTCBAR.2CTA.MULTICAST [UR4], URZ, UR30 ;  /* 0x000000ff040073e9 */ /* 0x0005e2000820081e */
[----:B------:R-:W-:Y:S02]  /*4ed0*/  NOP ;  /* 0x0000000000007918 */ /* 0x000fe40000000000 */
.L_x_91:
[----:B--2---:R-:W-:Y:S01]  /*4ee0*/  UIADD3 UR4, UPT, UPT, UR24, 0x1, URZ ;  /* 0x0000000118047890 */ /* 0x004fe2000fffe0ff */
[----:B------:R-:W-:-:S03]  /*4ef0*/  ISETP.NE.AND P0, PT, R8, 0x2, PT ;  /* 0x000000020800780c */ /* 0x000fc60003f05270 */
[----:B------:R-:W-:Y:S01]  /*4f00*/  UISETP.NE.AND UP0, UPT, UR4, 0x4, UPT ;  /* 0x000000040400788c */ /* 0x000fe2000bf05270 */
[----:B-1----:R-:W-:Y:S02]  /*4f10*/  SEL R0, RZ, 0x1, P0 ;  /* 0x00000001ff007807 */ /* 0x002fe40000000000 */
[----:B------:R-:W-:Y:S01]  /*4f20*/  SEL R8, R8, RZ, P0 ;  /* 0x000000ff08087207 */ /* 0x000fe20000000000 */
[----:B------:R-:W-:Y:S01]  /*4f30*/  USEL UR5, URZ, 0x1, UP0 ;  /* 0x00000001ff057887 */ /* 0x000fe20008000000 */
[----:B------:R-:W-:Y:S01]  /*4f40*/  LOP3.LUT R3, R3, R0, RZ, 0x3c, !PT ;  /* 0x0000000003037212 */ /* 0x000fe200078e3cff */
[----:B------:R-:W-:-:S04]  /*4f50*/  USEL UR24, UR4, URZ, UP0 ;  /* 0x000000ff04187287 */ /* 0x000fc80008000000 */
[----:B------:R-:W-:Y:S01]  /*4f60*/  LOP3.LUT R9, R9, UR5, RZ, 0x3c, !PT ;  /* 0x0000000509097c12 */ /* 0x000fe2000f8e3cff */
[----:B------:R-:W-:Y:S07]  /*4f70*/  @P1 BRA `(.L_x_97) ;  /* 0xfffffff800b01947 */ /* 0x000fee000383ffff */
[----:B------:R-:W1:Y:S01]  /*4f80*/  S2UR UR8, SR_CgaCtaId ;  /* 0x00000000000879c3 */ /* 0x000e620000008800 */
[----:B------:R-:W-:Y:S01]  /*4f90*/  ELECT P0, URZ, PT ;  /* 0x0000000000ff782f */ /* 0x000fe20003800000 */
[----:B------:R-:W-:Y:S01]  /*4fa0*/  HFMA2 R0, -RZ, RZ, 0, 5.9604644775390625e-08 ;  /* 0x00000001ff007431 */ /* 0x000fe200000001ff */
[----:B------:R-:W-:-:S05]  /*4fb0*/  UMOV UR4, 0x40 ;  /* 0x0000004000047882 */ /* 0x000fca0000000000 */
[----:B------:R-:W-:Y:S01]  /*4fc0*/  UVIRTCOUNT.DEALLOC.SMPOOL 0x80 ;  /* 0x000000800000784c */ /* 0x000fe20000000000 */
[----:B------:R-:W-:Y:S02]  /*4fd0*/  UISETP.NE.AND UP1, UPT, UR33, URZ, UPT ;  /* 0x000000ff2100728c */ /* 0x000fe4000bf25270 */
[----:B-1----:R-:W-:-:S09]  /*4fe0*/  ULEA UR8, UR8, UR4, 0x18 ;  /* 0x0000000408087291 */ /* 0x002fd2000f8ec0ff */
[----:B------:R1:W-:Y:S01]  /*4ff0*/  @P0 STS.U8 [UR8+0x1c], R0 ;  /* 0x00001c00ff000988 */ /* 0x0003e20008000008 */
[----:B------:R-:W-:Y:S05]  /*5000*/  BRA.U UP1, `(.L_x_98) ;  /* 0x0000000101a07547 */ /* 0x000fea000b800000 */
[----:B------:R-:W-:Y:S01]  /*5010*/  UIADD3 UR7, UPT, UPT, UR17, 0x230, URZ ;  /* 0x0000023011077890 */ /* 0x000fe2000fffe0ff */
[----:B------:R-:W-:-:S03]  /*5020*/  SHF.L.U32 R2, R9, 0x1f, RZ ;  /* 0x0000001f09027819 */ /* 0x000fc600000006ff */
[----:B------:R-:W-:-:S09]  /*5030*/  ULEA UR4, UR24, UR7, 0x3 ;  /* 0x0000000718047291 */ /* 0x000fd2000f8e18ff */
[----:B------:R-:W2:Y:S02]  /*5040*/  SYNCS.PHASECHK.TRANS64.TRYWAIT P0, [UR4], R2 ;  /* 0x00000002ff0075a7 */ /* 0x000ea40008001104 */
[----:B--2---:R-:W-:Y:S05]  /*5050*/  @!P0 BRA `(.L_x_99) ;  /* 0x0000005c00448947 */ /* 0x004fea0003800000 */
.L_x_239:
        /* <DEDUP_REMOVED lines=9> */
.L_x_241:
        /* <DEDUP_REMOVED lines=9> */
.L_x_243:
[----:B------:R-:W-:-:S04]  /*5180*/  UIADD3 UR4, UPT, UPT, UR4, 0x1, URZ ;  /* 0x0000000104047890 */ /* 0x000fc8000fffe0ff */
[----:B------:R-:W-:-:S04]  /*5190*/  UISETP.NE.AND UP0, UPT, UR4, 0x4, UPT ;  /* 0x000000040400788c */ /* 0x000fc8000bf05270 */
[----:B------:R-:W-:Y:S02]  /*51a0*/  USEL UR5, URZ, 0x1, UP0 ;  /* 0x00000001ff057887 */ /* 0x000fe40008000000 */
[----:B------:R-:W-:-:S04]  /*51b0*/  USEL UR4, UR4, URZ, UP0 ;  /* 0x000000ff04047287 */ /* 0x000fc80008000000 */
[----:B------:R-:W-:Y:S01]  /*51c0*/  ULEA UR4, UR4, UR7, 0x3 ;  /* 0x0000000704047291 */ /* 0x000fe2000f8e18ff */
[----:B------:R-:W-:-:S04]  /*51d0*/  LOP3.LUT R2, R2, UR5, RZ, 0x3c, !PT ;  /* 0x0000000502027c12 */ /* 0x000fc8000f8e3cff */
[----:B------:R-:W-:Y:S01]  /*51e0*/  SHF.L.U32 R2, R2, 0x1f, RZ ;  /* 0x0000001f02027819 */ /* 0x000fe200000006ff */
[----:B-1----:R-:W-:-:S04]  /*51f0*/  IMAD.U32 R0, RZ, RZ, UR4 ;  /* 0x00000004ff007e24 */ /* 0x002fc8000f8e00ff */
[----:B------:R1:W2:Y:S03]  /*5200*/  SYNCS.PHASECHK.TRANS64.TRYWAIT P0, [R0+URZ], R2 ;  /* 0x00000002000075a7 */ /* 0x0002a600080011ff */
[----:B--2---:R-:W-:Y:S05]  /*5210*/  @!P0 NANOSLEEP.SYNCS 0x989680 ;  /* 0x009896800000895d */ /* 0x004fea0003900000 */
[----:B------:R-:W2:Y:S02]  /*5220*/  @!P0 SYNCS.PHASECHK.TRANS64 P0, [R0+URZ], R2 ;  /* 0x00000002000085a7 */ /* 0x000ea400080010ff */
[----:B--2---:R-:W-:Y:S05]  /*5230*/  @P0 BRA `(.L_x_102) ;  /* 0x0000000000200947 */ /* 0x004fea0003800000 */
.L_x_103:
[----:B--2---:R2:W4:Y:S02]  /*5240*/  SYNCS.PHASECHK.TRANS64.TRYWAIT P0, [R0+URZ], R2 ;  /* 0x00000002000075a7 */ /* 0x00452400080011ff */
[----:B----4-:R-:W-:Y:S05]  /*5250*/  @!P0 NANOSLEEP.SYNCS 0x989680 ;  /* 0x009896800000895d */ /* 0x010fea0003900000 */
[----:B------:R-:W4:Y:S02]  /*5260*/  @!P0 SYNCS.PHASECHK.TRANS64 P0, [R0+URZ], R2 ;  /* 0x00000002000085a7 */ /* 0x000f2400080010ff */
[----:B----4-:R-:W-:Y:S05]  /*5270*/  @!P0 BRA `(.L_x_103) ;  /* 0xfffffffc00f08947 */ /* 0x010fea000383ffff */
[----:B------:R-:W-:Y:S05]  /*5280*/  BRA `(.L_x_102) ;  /* 0x00000000000c7947 */ /* 0x000fea0003800000 */
.L_x_98:
[----:B------:R-:W-:-:S04]  /*5290*/  UIADD3 UR4, UPT, UPT, UR17, 0x270, URZ ;  /* 0x0000027011047890 */ /* 0x000fc8000fffe0ff */
[----:B------:R-:W-:-:S09]  /*52a0*/  UPRMT UR4, UR34, 0x654, UR4 ;  /* 0x0000065422047896 */ /* 0x000fd20008000004 */
[----:B------:R-:W-:Y:S03]  /*52b0*/  SYNCS.ARRIVE.TRANS64.RED.A1T0 RZ, [UR4], RZ ;  /* 0x000000ffffff79a7 */ /* 0x000fe60008100404 */
.L_x_102:
[----:B-12---:R-:W-:Y:S01]  /*52c0*/  SHF.L.U32 R2, RZ, 0x1f, RZ ;  /* 0x0000001fff027819 */ /* 0x006fe200000006ff */
[----:B------:R-:W-:Y:S01]  /*52d0*/  UIADD3 UR4, UPT, UPT, UR17, 0x270, URZ ;  /* 0x0000027011047890 */ /* 0x000fe2000fffe0ff */
[----:B------:R-:W-:Y:S02]  /*52e0*/  PLOP3.LUT P0, PT, PT, PT, UP1, 0x80, 0x8 ;  /* 0x000000000008781c */ /* 0x000fe40003f0f018 */
[----:B------:R-:W1:Y:S02]  /*52f0*/  SYNCS.PHASECHK.TRANS64.TRYWAIT P1, [UR17+0x270], R2 ;  /* 0x00027002ff0075a7 */ /* 0x000e640008021111 */
[----:B-1----:R-:W-:Y:S09]  /*5300*/  @!P1 BRA `(.L_x_104) ;  /* 0x0000005800e09947 */ /* 0x002ff20003800000 */
.L_x_245:
[----:B------:R-:W-:Y:S01]  /*5310*/  @!UP1 UPRMT UR4, UR34, 0x654, UR4 ;  /* 0x0000065422049896 */ /* 0x000fe20008000004 */
[----:B------:R-:W-:Y:S01]  /*5320*/  UMOV UR5, 0xffff ;  /* 0x0000ffff00057882 */ /* 0x000fe20000000000 */
[----:B------:R-:W-:-:S07]  /*5330*/  UMOV UR6, 0x1 ;  /* 0x0000000100067882 */ /* 0x000fce0000000000 */
[----:B------:R-:W-:Y:S01]  /*5340*/  @!P0 SYNCS.ARRIVE.TRANS64.RED.A1T0 RZ, [UR4], RZ ;  /* 0x000000ffffff89a7 */ /* 0x000fe20008100404 */
[----:B------:R-:W-:Y:S01]  /*5350*/  NOP ;  /* 0x0000000000007918 */ /* 0x000fe20000000000 */
[----:B-1----:R-:W1:Y:S01]  /*5360*/  LDS R0, [UR8+0x14] ;  /* 0x00001408ff007984 */ /* 0x002e620008000800 */
[----:B------:R-:W-:-:S04]  /*5370*/  ULOP3.LUT UR4, UR32, 0xffff, URZ, 0xc0, !UPT ;  /* 0x0000ffff20047892 */ /* 0x000fc8000f8ec0ff */
[----:B------:R-:W-:-:S04]  /*5380*/  USHF.R.U32.HI UR4, URZ, 0x5, UR4 ;  /* 0x00000005ff047899 */ /* 0x000fc80008011604 */
[----:B------:R-:W-:Y:S02]  /*5390*/  USHF.L.U32 UR5, UR5, UR4, URZ ;  /* 0x0000000405057299 */ /* 0x000fe400080006ff */
[----:B------:R-:W-:-:S04]  /*53a0*/  USHF.L.U32 UR4, UR6, UR4, URZ ;  /* 0x0000000406047299 */ /* 0x000fc800080006ff */
[----:B-1----:R-:W-:-:S04]  /*53b0*/  LOP3.LUT R0, R0, UR5, RZ, 0xc0, !PT ;  /* 0x0000000500007c12 */ /* 0x002fc8000f8ec0ff */
[----:B------:R-:W-:-:S13]  /*53c0*/  ISETP.NE.AND P0, PT, R0, UR5, PT ;  /* 0x0000000500007c0c */ /* 0x000fda000bf05270 */
[----:B------:R-:W-:Y:S05]  /*53d0*/  @P0 BRA `(.L_x_105) ;  /* 0x0000000000580947 */ /* 0x000fea0003800000 */
[----:B------:R-:W1:Y:S02]  /*53e0*/  LDS R0, [UR8+0x18] ;  /* 0x00001808ff007984 */ /* 0x000e640008000800 */
[----:B-1----:R-:W-:-:S04]  /*53f0*/  LOP3.LUT R0, R0, UR4, RZ, 0xc0, !PT ;  /* 0x0000000400007c12 */ /* 0x002fc8000f8ec0ff */
[----:B------:R-:W-:-:S13]  /*5400*/  ISETP.NE.AND P0, PT, R0, UR4, PT ;  /* 0x0000000400007c0c */ /* 0x000fda000bf05270 */
[----:B------:R-:W-:Y:S05]  /*5410*/  @P0 BRA `(.L_x_106) ;  /* 0x00000000003c0947 */ /* 0x000fea0003800000 */
[----:B------:R-:W1:Y:S01]  /*5420*/  S2R R2, SR_LANEID ;  /* 0x0000000000027919 */ /* 0x000e620000000000 */
[----:B------:R-:W-:-:S06]  /*5430*/  ULOP3.LUT UR5, URZ, UR5, URZ, 0x33, !UPT ;  /* 0x00000005ff057292 */ /* 0x000fcc000f8e33ff */
[----:B------:R-:W-:-:S04]  /*5440*/  IMAD.U32 R0, RZ, RZ, UR5 ;  /* 0x00000005ff007e24 */ /* 0x000fc8000f8e00ff */
[----:B------:R2:W4:Y:S02]  /*5450*/  REDUX UR7, R0 ;  /* 0x00000000000773c4 */ /* 0x0005240000000000 */
[----:B------:R1:W-:Y:S01]  /*5460*/  UTCATOMSWS.AND URZ, UR5 ;  /* 0x0000000500ff79e3 */ /* 0x0003e20008000000 */
[----:B--2---:R-:W-:Y:S01]  /*5470*/  LOP3.LUT R0, RZ, UR4, RZ, 0x33, !PT ;  /* 0x00000004ff007c12 */ /* 0x004fe2000f8e33ff */
[----:B------:R-:W-:Y:S02]  /*5480*/  VOTEU.ANY UR4, UPT, PT ;  /* 0x0000000000047886 */ /* 0x000fe400038e0100 */
[----:B------:R-:W-:Y:S02]  /*5490*/  UFLO.U32 UR4, UR4 ;  /* 0x00000004000472bd */ /* 0x000fe400080e0000 */
[----:B------:R-:W2:Y:S04]  /*54a0*/  REDUX UR6, R0 ;  /* 0x00000000000673c4 */ /* 0x000ea80000000000 */
[----:B-1----:R-:W-:-:S02]  /*54b0*/  ISETP.EQ.U32.AND P0, PT, R2, UR4, PT ;  /* 0x0000000402007c0c */ /* 0x002fc4000bf02070 */
[----:B----4-:R-:W-:-:S11]  /*54c0*/  MOV R2, UR7 ;  /* 0x0000000700027c02 */ /* 0x010fd60008000f00 */
[----:B------:R1:W-:Y:S01]  /*54d0*/  @P0 ATOMS.AND RZ, [UR8+0x14], R2 ;  /* 0x00001402ffff098c */ /* 0x0003e2000a800008 */
[----:B--2---:R-:W-:-:S05]  /*54e0*/  IMAD.U32 R0, RZ, RZ, UR6 ;  /* 0x00000006ff007e24 */ /* 0x004fca000f8e00ff */
[----:B------:R1:W-:Y:S01]  /*54f0*/  @P0 ATOMS.AND RZ, [UR8+0x18], R0 ;  /* 0x00001800ffff098c */ /* 0x0003e2000a800008 */
[----:B------:R-:W-:Y:S05]  /*5500*/  BRA `(.L_x_107) ;  /* 0x0000000000147947 */ /* 0x000fea0003800000 */
.L_x_106:
[----:B------:R-:W-:Y:S02]  /*5510*/  MOV R2, 0x5530 ;  /* 0x0000553000027802 */ /* 0x000fe40000000f00 */
[----:B---3-5:R-:W-:Y:S05]  /*5520*/  CALL.REL.NOINC `($__internal_0_$__cuda_sm10x_tcgen05_guardrail_trap_col_being_dealloced_not_returned_by_alloc) ;  /* 0x0000005c00c07944 */ /* 0x028fea0003c00000 */
[----:B------:R-:W-:Y:S05]  /*5530*/  BRA `(.L_x_107) ;  /* 0x0000000000087947 */ /* 0x000fea0003800000 */
.L_x_105:
[----:B------:R-:W-:Y:S02]  /*5540*/  MOV R2, 0x5560 ;  /* 0x0000556000027802 */ /* 0x000fe40000000f00 */
[----:B---3-5:R-:W-:Y:S05]  /*5550*/  CALL.REL.NOINC `($__internal_2_$__cuda_sm10x_tcgen05_guardrail_trap_unallocated_columns_being_dealloced) ;  /* 0x0000005c00cc7944 */ /* 0x028fea0003c00000 */
.L_x_107:
[----:B------:R-:W-:Y:S01]  /*5560*/  NOP ;  /* 0x0000000000007918 */ /* 0x000fe20000000000 */
[----:B------:R-:W-:Y:S05]  /*5570*/  EXIT ;  /* 0x000000000000794d */ /* 0x000fea0003800000 */
.L_x_78:
[----:B------:R-:W-:-:S09]  /*5580*/  UISETP.NE.OR UP0, UPT, UR25, 0x3, !UP3 ;  /* 0x000000031900788c */ /* 0x000fd2000df05670 */
[----:B------:R-:W-:Y:S05]  /*5590*/  BRA.U UP0, `(.L_x_108) ;  /* 0x0000001100b87547 */ /* 0x000fea000b800000 */
[----:B------:R-:W1:Y:S01]  /*55a0*/  LDCU UR31, c[0x0][0x370] ;  /* 0x00006e00ff1f77ac */ /* 0x000e620008000800 */
[----:B------:R-:W2:Y:S01]  /*55b0*/  LDC.64 R16, c[0x0][0x348] ;  /* 0x0000d200ff107b82 */ /* 0x000ea20000000a00 */
[----:B------:R-:W-:Y:S02]  /*55c0*/  HFMA2 R13, -RZ, RZ, 0, 0 ;  /* 0x00000000ff0d7431 */ /* 0x000fe400000001ff */
[----:B------:R-:W-:Y:S01]  /*55d0*/  IMAD.MOV.U32 R15, RZ, RZ, 0x1 ;  /* 0x00000001ff0f7424 */ /* 0x000fe200078e00ff */
[----:B------:R-:W1:Y:S01]  /*55e0*/  LDCU.128 UR48, c[0x0][0xb10] ;  /* 0x00016200ff3077ac */ /* 0x000e620008000c00 */
[----:B------:R-:W-:Y:S01]  /*55f0*/  IMAD.MOV.U32 R14, RZ, RZ, RZ ;  /* 0x000000ffff0e7224 */ /* 0x000fe200078e00ff */
[----:B------:R-:W-:Y:S01]  /*5600*/  MOV R7, 0x1000 ;  /* 0x0000100000077802 */ /* 0x000fe20000000f00 */
[----:B------:R-:W3:Y:S01]  /*5610*/  LDCU UR30, c[0x0][0x374] ;  /* 0x00006e80ff1e77ac */ /* 0x000ee20008000800 */
[----:B------:R-:W4:Y:S01]  /*5620*/  LDC.64 R2, c[0x0][0x888] ;  /* 0x00022200ff027b82 */ /* 0x000f220000000a00 */
[----:B------:R-:W3:Y:S01]  /*5630*/  LDCU UR15, c[0x0][0xb0c] ;  /* 0x00016180ff0f77ac */ /* 0x000ee20008000800 */
[----:B------:R-:W2:Y:S06]  /*5640*/  LDCU UR52, c[0x0][0xb20] ;  /* 0x00016400ff3477ac */ /* 0x000eac0008000800 */
[----:B------:R-:W4:Y:S01]  /*5650*/  LDC.64 R4, c[0x0][0x890] ;  /* 0x00022400ff047b82 */ /* 0x000f220000000a00 */
[----:B------:R-:W2:Y:S01]  /*5660*/  LDCU UR4, c[0x0][0xb30] ;  /* 0x00016600ff0477ac */ /* 0x000ea20008000800 */
[----:B------:R-:W-:Y:S01]  /*5670*/  UMOV UR21, 0x400 ;  /* 0x0000040000157882 */ /* 0x000fe20000000000 */
[----:B-1----:R-:W-:-:S02]  /*5680*/  UIMAD.WIDE.U32 UR6, UR31, UR48, URZ ;  /* 0x000000301f0672a5 */ /* 0x002fc4000f8e00ff */
[----:B---3--:R-:W-:Y:S02]  /*5690*/  UIMAD.WIDE.U32 UR8, UR30, UR51, URZ ;  /* 0x000000331e0872a5 */ /* 0x008fe4000f8e00ff */
[----:B------:R-:W-:Y:S02]  /*56a0*/  ULEA UR21, UR47, UR21, 0x18 ;  /* 0x000000152f157291 */ /* 0x000fe4000f8ec0ff */
[----:B------:R-:W-:Y:S02]  /*56b0*/  UPLOP3.LUT UP2, UPT, UPT, UPT, UPT, 0x40, 0x4 ;  /* 0x000000000004789c */ /* 0x000fe40003f4e870 */
[----:B------:R-:W-:Y:S01]  /*56c0*/  UIADD3 UR37, UPT, UPT, UR21, 0x1b8, URZ ;  /* 0x000001b815257890 */ /* 0x000fe2000fffe0ff */
[----:B------:R-:W-:Y:S01]  /*56d0*/  UMOV UR6, UR7 ;  /* 0x0000000700067c82 */ /* 0x000fe20008000000 */
[----:B------:R-:W-:Y:S01]  /*56e0*/  UMOV UR38, UR9 ;  /* 0x0000000900267c82 */ /* 0x000fe20008000000 */
[----:B------:R-:W-:Y:S02]  /*56f0*/  UISETP.GE.AND UP0, UPT, UR45, 0x1, UPT ;  /* 0x000000012d00788c */ /* 0x000fe4000bf06270 */
[----:B------:R-:W-:Y:S01]  /*5700*/  UISETP.NE.AND UP4, UPT, UR45, 0x1, UPT ;  /* 0x000000012d00788c */ /* 0x000fe2000bf85270 */
[----:B------:R-:W1:Y:S01]  /*5710*/  LDCU.64 UR22, c[0x0][0xb28] ;  /* 0x00016500ff1677ac */ /* 0x000e620008000a00 */
[----:B------:R-:W-:-:S02]  /*5720*/  UISETP.NE.AND UP6, UPT, UR15, 0x1, UPT ;  /* 0x000000010f00788c */ /* 0x000fc4000bfc5270 */
[----:B------:R-:W-:Y:S02]  /*5730*/  UISETP.NE.AND UP5, UPT, UR50, 0x1, UPT ;  /* 0x000000013200788c */ /* 0x000fe4000bfa5270 */
[----:B------:R-:W-:Y:S02]  /*5740*/  UIADD3 UR41, UPT, UPT, UR21, 0x1a0, URZ ;  /* 0x000001a015297890 */ /* 0x000fe4000fffe0ff */
[----:B------:R-:W-:Y:S02]  /*5750*/  UIADD3 UR33, UPT, UPT, UR21, 0x1a8, URZ ;  /* 0x000001a815217890 */ /* 0x000fe4000fffe0ff */
[----:B------:R-:W-:Y:S02]  /*5760*/  UIADD3 UR25, UPT, UPT, UR21, 0x1b0, URZ ;  /* 0x000001b015197890 */ /* 0x000fe4000fffe0ff */
[----:B------:R-:W-:Y:S02]  /*5770*/  UPRMT UR37, UR47, 0x654, UR37 ;  /* 0x000006542f257896 */ /* 0x000fe40008000025 */
[----:B------:R-:W-:-:S02]  /*5780*/  USHF.R.U32.HI UR39, URZ, UR49, UR6 ;  /* 0x00000031ff277299 */ /* 0x000fc40008011606 */
[----:B--2---:R-:W-:Y:S02]  /*5790*/  USHF.R.U32.HI UR38, URZ, UR52, UR38 ;  /* 0x00000034ff267299 */ /* 0x004fe40008011626 */
[----:B------:R-:W-:-:S11]  /*57a0*/  UISETP.NE.AND UP3, UPT, UR4, 0x1, UPT ;  /* 0x000000010400788c */ /* 0x000fd6000bf65270 */
.L_x_119:
[C---:B------:R-:W-:Y:S02]  /*57b0*/  LEA R12, R14.reuse, UR21, 0x3 ;  /* 0x000000150e0c7c11 */ /* 0x040fe4000f8e18ff */
[----:B------:R-:W-:Y:S02]  /*57c0*/  SHF.L.U32 R0, R13, 0x1f, RZ ;  /* 0x0000001f0d007819 */ /* 0x000fe400000006ff */
[----:B------:R-:W-:Y:S02]  /*57d0*/  LEA R8, R14, UR21, 0x4 ;  /* 0x000000150e087c11 */ /* 0x000fe4000f8e20ff */
[----:B--2---:R-:W2:Y:S02]  /*57e0*/  SYNCS.PHASECHK.TRANS64.TRYWAIT P0, [R12+URZ+0x1f0], R0 ;  /* 0x0001f0000c0075a7 */ /* 0x004ea400080011ff */
[----:B--2---:R-:W-:Y:S05]  /*57f0*/  @!P0 BRA `(.L_x_109) ;  /* 0x0000005400bc8947 */ /* 0x004fea0003800000 */
.L_x_246:
[----:B------:R-:W3:Y:S01]  /*5800*/  LDS.128 R8, [R8+0x280] ;  /* 0x0002800008087984 */ /* 0x000ee20000000c00 */
[----:B------:R-:W-:Y:S01]  /*5810*/  UISETP.GE.AND UP0, UPT, UR45, 0x1, UPT ;  /* 0x000000012d00788c */ /* 0x000fe2000bf06270 */
[----:B------:R-:W-:Y:S01]  /*5820*/  @!PT LDS RZ, [RZ] ;  /* 0x00000000fffff984 */ /* 0x000fe20000000800 */
[----:B------:R-:W-:Y:S01]  /*5830*/  @!PT LDS RZ, [RZ] ;  /* 0x00000000fffff984 */ /* 0x000fe20000000800 */
[----:B------:R-:W-:Y:S01]  /*5840*/  @!PT LDS RZ, [RZ] ;  /* 0x00000000fffff984 */ /* 0x000fe20000000800 */
[----:B------:R-:W-:Y:S01]  /*5850*/  @!PT LDS RZ, [RZ] ;  /* 0x00000000fffff984 */ /* 0x000fe20000000800 */
[----:B------:R1:W-:Y:S06]  /*5860*/  MEMBAR.ALL.CTA ;  /* 0x0000000000007992 */ /* 0x0003ec0000008000 */
[----:B-1----:R-:W1:Y:S01]  /*5870*/  FENCE.VIEW.ASYNC.S ;  /* 0x00000000000073c6 */ /* 0x002e620000000000 */
[----:B---3--:R-:W-:Y:S11]  /*5880*/  LOP3.LUT P0, RZ, R10, 0x1, RZ, 0xc0, !PT ;  /* 0x000000010aff7812 */ /* 0x008ff6000780c0ff */
[----:B------:R-:W-:Y:S02]  /*5890*/  @!UPT UIADD3 URZ, UPT, UPT, URZ, URZ, URZ ;  /* 0x000000fffffff290 */ /* 0x000fe4000fffe0ff */
[----:B-1----:R-:W-:Y:S01]  /*58a0*/  VOTEU.ANY UP1, P0 ;  /* 0x0000000000ff7886 */ /* 0x002fe20000020100 */
[----:B------:R-:W-:Y:S11]  /*58b0*/  PLOP3.LUT P0, PT, PT, PT, UP1, 0x80, 0x8 ;  /* 0x000000000008781c */ /* 0x000ff60003f0f018 */
[----:B------:R-:W-:Y:S02]  /*58c0*/  @!UPT UIADD3 URZ, UPT, UPT, URZ, URZ, URZ ;  /* 0x000000fffffff290 */ /* 0x000fe4000fffe0ff */
[----:B--2---:R-:W-:Y:S02]  /*58d0*/  @P0 SHF.R.U32.HI R0, RZ, 0x10, R9 ;  /* 0x00000010ff000819 */ /* 0x004fe40000011609 */
[----:B------:R-:W-:Y:S02]  /*58e0*/  @P0 MOV R6, R8 ;  /* 0x0000000800060202 */ /* 0x000fe40000000f00 */
[----:B------:R-:W-:Y:S01]  /*58f0*/  @P0 R2UR UR4, R0 ;  /* 0x00000000000402ca */ /* 0x000fe200000e0000 */
[----:B------:R-:W-:Y:S01]  /*5900*/  VIADD R0, R12, 0x200 ;  /* 0x000002000c007836 */ /* 0x000fe20000000000 */
[----:B------:R-:W-:Y:S02]  /*5910*/  @P0 LOP3.LUT R8, R9, 0xffff, RZ, 0xc0, !PT ;  /* 0x0000ffff09080812 */ /* 0x000fe400078ec0ff */
[----:B------:R-:W-:Y:S02]  /*5920*/  @P0 R2UR UR6, R6 ;  /* 0x00000000060602ca */ /* 0x000fe400000e0000 */
[----:B------:R-:W-:Y:S02]  /*5930*/  PRMT R0, RZ, 0x654, R0 ;  /* 0x00000654ff007816 */ /* 0x000fe40000000000 */
[----:B------:R-:W-:Y:S02]  /*5940*/  @P0 R2UR UR5, R8 ;  /* 0x00000000080502ca */ /* 0x000fe400000e0000 */
[----:B------:R1:W-:Y:S03]  /*5950*/  SYNCS.ARRIVE.TRANS64.RED.A1T0 RZ, [R0+URZ], RZ ;  /* 0x000000ff00ff79a7 */ /* 0x0003e600081004ff */
[----:B------:R-:W-:Y:S04]  /*5960*/  @UP1 UMOV UR29, UR4 ;  /* 0x00000004001d1c82 */ /* 0x000fe80008000000 */
[----:B------:R-:W-:Y:S04]  /*5970*/  @UP1 UMOV UR14, UR6 ;  /* 0x00000006000e1c82 */ /* 0x000fe80008000000 */
[----:B------:R-:W-:Y:S01]  /*5980*/  @UP1 UMOV UR13, UR5 ;  /* 0x00000005000d1c82 */ /* 0x000fe20008000000 */
[----:B------:R-:W-:Y:S05]  /*5990*/  BRA.U !UP0, `(.L_x_110) ;  /* 0x0000000108a47547 */ /* 0x000fea000b800000 */
[----:B------:R-:W-:Y:S02]  /*59a0*/  UIMAD.WIDE.U32 UR16, UR13, UR51, URZ ;  /* 0x000000330d1072a5 */ /* 0x000fe4000f8e00ff */
[----:B------:R-:W-:Y:S02]  /*59b0*/  UIMAD.WIDE.U32 UR18, UR14, UR48, URZ ;  /* 0x000000300e1272a5 */ /* 0x000fe4000f8e00ff */
[----:B------:R-:W-:Y:S02]  /*59c0*/  USEL UR4, UR30, UR38, !UP5 ;  /* 0x000000261e047287 */ /* 0x000fe4000e800000 */
[----:B------:R-:W-:Y:S02]  /*59d0*/  USEL UR7, UR31, UR39, !UP6 ;  /* 0x000000271f077287 */ /* 0x000fe4000f000000 */
[----:B------:R-:W-:Y:S02]  /*59e0*/  UIMAD.WIDE.U32 UR8, UR4, UR22, URZ ;  /* 0x00000016040872a5 */ /* 0x000fe4000f8e00ff */
[----:B------:R-:W-:Y:S01]  /*59f0*/  UIMAD.WIDE.U32 UR10, UR7, UR22, URZ ;  /* 0x00000016070a72a5 */ /* 0x000fe2000f8e00ff */
[----:B------:R-:W-:Y:S02]  /*5a00*/  UMOV UR5, UR17 ;  /* 0x0000001100057c82 */ /* 0x000fe40008000000 */
[----:B------:R-:W-:Y:S03]  /*5a10*/  USHF.R.U32.HI UR6, URZ, UR52, UR5 ;  /* 0x00000034ff067299 */ /* 0x000fe60008011605 */
[----:B------:R-:W-:Y:S01]  /*5a20*/  UMOV UR5, UR19 ;  /* 0x0000001300057c82 */ /* 0x000fe20008000000 */
[----:B------:R-:W-:Y:S02]  /*5a30*/  USEL UR6, UR13, UR6, !UP5 ;  /* 0x000000060d067287 */ /* 0x000fe4000e800000 */
[----:B------:R-:W-:Y:S03]  /*5a40*/  USHF.R.U32.HI UR12, URZ, UR49, UR5 ;  /* 0x00000031ff0c7299 */ /* 0x000fe60008011605 */
[----:B------:R-:W-:Y:S02]  /*5a50*/  UMOV UR5, UR9 ;  /* 0x0000000900057c82 */ /* 0x000fe40008000000 */
[----:B------:R-:W-:Y:S03]  /*5a60*/  @UP4 USHF.R.U32.HI UR4, URZ, UR23, UR5 ;  /* 0x00000017ff044299 */ /* 0x000fe60008011605 */
[----:B------:R-:W-:Y:S01]  /*5a70*/  UMOV UR5, UR11 ;  /* 0x0000000b00057c82 */ /* 0x000fe20008000000 */
[----:B------:R-:W-:Y:S02]  /*5a80*/  UIMAD UR4, UR45, UR4, URZ ;  /* 0x000000042d0472a4 */ /* 0x000fe4000f8e02ff */
[----:B------:R-:W-:Y:S02]  /*5a90*/  @UP4 USHF.R.U32.HI UR7, URZ, UR23, UR5 ;  /* 0x00000017ff074299 */ /* 0x000fe40008011605 */
[----:B------:R-:W-:Y:S02]  /*5aa0*/  UIMAD.WIDE.U32 UR10, UR6, UR22, URZ ;  /* 0x00000016060a72a5 */ /* 0x000fe4000f8e00ff */
[----:B------:R-:W-:Y:S02]  /*5ab0*/  USEL UR5, UR14, UR12, !UP6 ;  /* 0x0000000c0e057287 */ /* 0x000fe4000f000000 */
[----:B------:R-:W-:Y:S02]  /*5ac0*/  UIMAD UR8, UR45, UR7, URZ ;  /* 0x000000072d0872a4 */ /* 0x000fe4000f8e02ff */
[----:B------:R-:W-:Y:S03]  /*5ad0*/  UISETP.GE.AND UP0, UPT, UR6, UR4, UPT ;  /* 0x000000040600728c */ /* 0x000fe6000bf06270 */
[----:B------:R-:W-:Y:S01]  /*5ae0*/  UMOV UR4, UR11 ;  /* 0x0000000b00047c82 */ /* 0x000fe20008000000 */
[----:B------:R-:W-:Y:S02]  /*5af0*/  UISETP.GE.OR UP0, UPT, UR5, UR8, UP0 ;  /* 0x000000080500728c */ /* 0x000fe40008706670 */
[----:B------:R-:W-:Y:S02]  /*5b00*/  USHF.R.U32.HI UR4, URZ, UR23, UR4 ;  /* 0x00000017ff047299 */ /* 0x000fe40008011604 */
[----:B------:R-:W-:Y:S02]  /*5b10*/  UIMAD.WIDE.U32 UR8, UR5, UR22, URZ ;  /* 0x00000016050872a5 */ /* 0x000fe4000f8e00ff */
[----:B------:R-:W-:Y:S04]  /*5b20*/  USEL UR10, UR6, UR4, !UP4 ;  /* 0x00000004060a7287 */ /* 0x000fe8000e000000 */
[----:B------:R-:W-:Y:S01]  /*5b30*/  UIADD3 UR11, UPT, UPT, -UR10, URZ, URZ ;  /* 0x000000ff0a0b7290 */ /* 0x000fe2000fffe1ff */
[----:B------:R-:W-:Y:S02]  /*5b40*/  @!UP0 UMOV UR4, UR9 ;  /* 0x0000000900048c82 */ /* 0x000fe40008000000 */
[----:B------:R-:W-:Y:S02]  /*5b50*/  @!UP0 USHF.R.U32.HI UR4, URZ, UR23, UR4 ;  /* 0x00000017ff048299 */ /* 0x000fe40008011604 */
[----:B------:R-:W-:Y:S02]  /*5b60*/  UIMAD UR8, UR45, UR11, UR6 ;  /* 0x0000000b2d0872a4 */ /* 0x000fe4000f8e0206 */
[----:B------:R-:W-:Y:S04]  /*5b70*/  @!UP0 USEL UR4, UR5, UR4, !UP4 ;  /* 0x0000000405048287 */ /* 0x000fe8000e000000 */
[----:B------:R-:W-:Y:S02]  /*5b80*/  @!UP0 UIMAD UR7, UR7, UR8, UR4 ;  /* 0x00000008070782a4 */ /* 0x000fe4000f8e0204 */
[----:B------:R-:W-:Y:S02]  /*5b90*/  @!UP0 UIADD3 UR9, UPT, UPT, UR10, -UR4, URZ ;  /* 0x800000040a098290 */ /* 0x000fe4000fffe0ff */
[----:B------:R-:W-:Y:S02]  /*5ba0*/  UIADD3 UR8, UPT, UPT, -UR6, URZ, URZ ;  /* 0x000000ff06087290 */ /* 0x000fe4000fffe1ff */
[----:B------:R-:W-:Y:S02]  /*5bb0*/  UIADD3 UR4, UPT, UPT, -UR5, URZ, URZ ;  /* 0x000000ff05047290 */ /* 0x000fe4000fffe1ff */
[----:B------:R-:W-:Y:S03]  /*5bc0*/  @!UP0 UIMAD UR6, UR9, UR45, UR5 ;  /* 0x0000002d090682a4 */ /* 0x000fe6000f8e0205 */
[----:B------:R-:W-:Y:S01]  /*5bd0*/  @!UP0 UMOV UR5, UR7 ;  /* 0x0000000700058c82 */ /* 0x000fe20008000000 */
[----:B------:R-:W-:Y:S02]  /*5be0*/  UIMAD UR7, UR15, UR4, UR14 ;  /* 0x000000040f0772a4 */ /* 0x000fe4000f8e020e */
[----:B------:R-:W-:Y:S02]  /*5bf0*/  UIMAD UR4, UR50, UR8, UR13 ;  /* 0x00000008320472a4 */ /* 0x000fe4000f8e020d */
[----:B------:R-:W-:Y:S02]  /*5c00*/  UIMAD UR14, UR5, UR15, UR7 ;  /* 0x0000000f050e72a4 */ /* 0x000fe4000f8e0207 */
[----:B------:R-:W-:Y:S11]  /*5c10*/  UIMAD UR13, UR6, UR50, UR4 ;  /* 0x00000032060d72a4 */ /* 0x000ff6000f8e0204 */
[----:B------:R-:W-:Y:S01]  /*5c20*/  @!UPT UIADD3 URZ, UPT, UPT, URZ, URZ, URZ ;  /* 0x000000fffffff290 */ /* 0x000fe2000fffe0ff */
.L_x_110:
[----:B------:R-:W2:Y:S01]  /*5c30*/  @!UP3 LDCU.128 UR8, c[0x0][0xb10] ;  /* 0x00016200ff08b7ac */ /* 0x000ea20008000c00 */
[C---:B----4-:R-:W-:Y:S02]  /*5c40*/  ISETP.NE.U32.AND P1, PT, R4.reuse, RZ, PT ;  /* 0x000000ff0400720c */ /* 0x050fe40003f25070 */
[----:B------:R-:W-:Y:S02]  /*5c50*/  ISETP.NE.U32.AND P0, PT, R4, RZ, PT ;  /* 0x000000ff0400720c */ /* 0x000fe40003f05070 */
[C---:B------:R-:W-:Y:S02]  /*5c60*/  ISETP.NE.AND.EX P1, PT, R5.reuse, RZ, PT, P1 ;  /* 0x000000ff0500720c */ /* 0x040fe40003f25310 */
[----:B------:R-:W-:Y:S01]  /*5c70*/  ISETP.NE.AND.EX P0, PT, R5, RZ, PT, P0 ;  /* 0x000000ff0500720c */ /* 0x000fe20003f05300 */
[----:B------:R-:W3:Y:S01]  /*5c80*/  @!UP3 LDCU UR5, c[0x0][0xb0c] ;  /* 0x00016180ff05b7ac */ /* 0x000ee20008000800 */
[----:B------:R-:W-:Y:S01]  /*5c90*/  SHF.L.U32 R9, R15, 0x1f, RZ ;  /* 0x0000001f0f097819 */ /* 0x000fe200000006ff */
[----:B------:R-:W-:Y:S02]  /*5ca0*/  USHF.L.U32 UR42, UR28, 0x7, URZ ;  /* 0x000000071c2a7899 */ /* 0x000fe400080006ff */
[----:B------:R-:W-:Y:S02]  /*5cb0*/  USHF.L.U32 UR43, UR20, 0x6, URZ ;  /* 0x00000006142b7899 */ /* 0x000fe400080006ff */
[----:B--2---:R-:W-:Y:S07]  /*5cc0*/  UIMAD.WIDE.U32 UR6, UR14, UR8, URZ ;  /* 0x000000080e0672a5 */ /* 0x004fee000f8e00ff */
[----:B------:R-:W-:Y:S01]  /*5cd0*/  @!UP3 UMOV UR4, UR7 ;  /* 0x000000070004bc82 */ /* 0x000fe20008000000 */
[----:B---3--:R-:W-:Y:S02]  /*5ce0*/  @!UP3 UISETP.NE.AND UP0, UPT, UR5, 0x1, UPT ;  /* 0x000000010500b88c */ /* 0x008fe4000bf05270 */
[----:B------:R-:W-:Y:S02]  /*5cf0*/  @!UP3 USHF.R.U32.HI UR4, URZ, UR9, UR4 ;  /* 0x00000009ff04b299 */ /* 0x000fe40008011604 */
[----:B------:R-:W-:Y:S02]  /*5d00*/  UIMAD.WIDE.U32 UR6, UR13, UR11, URZ ;  /* 0x0000000b0d0672a5 */ /* 0x000fe4000f8e00ff */
[----:B------:R-:W-:Y:S02]  /*5d10*/  @!UP3 USEL UR8, UR14, UR4, !UP0 ;  /* 0x000000040e08b287 */ /* 0x000fe4000c000000 */
[----:B------:R-:W-:Y:S03]  /*5d20*/  @!UP3 UISETP.NE.AND UP0, UPT, UR10, 0x1, UPT ;  /* 0x000000010a00b88c */ /* 0x000fe6000bf05270 */
[----:B------:R-:W-:Y:S02]  /*5d30*/  @!UP3 UMOV UR6, UR7 ;  /* 0x000000070006bc82 */ /* 0x000fe40008000000 */
[----:B------:R-:W2:Y:S02]  /*5d40*/  @!UP3 LDCU UR4, c[0x0][0xb20] ;  /* 0x00016400ff04b7ac */ /* 0x000ea40008000800 */
[----:B--2---:R-:W-:Y:S04]  /*5d50*/  @!UP3 USHF.R.U32.HI UR6, URZ, UR4, UR6 ;  /* 0x00000004ff06b299 */ /* 0x004fe80008011606 */
[----:B------:R-:W-:Y:S04]  /*5d60*/  @!UP3 USEL UR6, UR13, UR6, !UP0 ;  /* 0x000000060d06b287 */ /* 0x000fe8000c000000 */
[----:B------:R-:W-:Y:S02]  /*5d70*/  @!UP3 UIADD3 UR4, UPT, UPT, -UR8, UR6, URZ ;  /* 0x000000060804b290 */ /* 0x000fe4000fffe1ff */
[----:B------:R-:W-:Y:S02]  /*5d80*/  @!UP3 UIADD3 UR6, UPT, UPT, UR8, -UR6, URZ ;  /* 0x800000060806b290 */ /* 0x000fe4000fffe0ff */
[----:B------:R-:W-:Y:S02]  /*5d90*/  @!UP3 UIMAD UR14, UR4, UR5, UR14 ;  /* 0x00000005040eb2a4 */ /* 0x000fe4000f8e020e */
[----:B------:R-:W-:Y:S01]  /*5da0*/  @!UP3 UIMAD UR13, UR6, UR10, UR13 ;  /* 0x0000000a060db2a4 */ /* 0x000fe2000f8e020d */
[----:B------:R-:W-:Y:S11]  /*5db0*/  BRA.U UP2, `(.L_x_111) ;  /* 0x0000000102107547 */ /* 0x000ff6000b800000 */
[----:B------:R-:W-:Y:S04]  /*5dc0*/  MOV R6, UR46 ;  /* 0x0000002e00067c02 */ /* 0x000fe80008000f00 */
[----:B------:R-:W-:Y:S04]  /*5dd0*/  SHF.L.U32 R6, R6, 0x1f, RZ ;  /* 0x0000001f06067819 */ /* 0x000fe800000006ff */
[----:B------:R-:W2:Y:S02]  /*5de0*/  SYNCS.PHASECHK.TRANS64.TRYWAIT P2, [UR21+0x1e8], R6 ;  /* 0x0001e806ff0075a7 */ /* 0x000ea40008041115 */
[----:B--2---:R-:W-:Y:S05]  /*5df0*/  @!P2 BRA `(.L_x_112) ;  /* 0x000000500050a947 */ /* 0x004fea0003800000 */
.L_x_111:
[----:B------:R-:W-:Y:S05]  /*5e00*/  @!P1 BRA `(.L_x_113) ;  /* 0x0000000000309947 */ /* 0x000fea0003800000 */
[----:B------:R-:W-:Y:S01]  /*5e10*/  ISETP.NE.U32.AND P1, PT, R2, RZ, PT ;  /* 0x000000ff0200720c */ /* 0x000fe20003f25070 */
[----:B------:R-:W2:Y:S01]  /*5e20*/  LDCU.64 UR4, c[0x0][0x358] ;  /* 0x00006b00ff0477ac */ /* 0x000ea20008000a00 */
[----:B------:R-:W-:Y:S02]  /*5e30*/  IMAD.MOV.U32 R50, RZ, RZ, 0x1 ;  /* 0x00000001ff327424 */ /* 0x000fe400078e00ff */
[----:B------:R-:W-:Y:S11]  /*5e40*/  ISETP.NE.AND.EX P1, PT, R3, RZ, PT, P1 ;  /* 0x000000ff0300720c */ /* 0x000ff60003f25310 */
[----:B------:R-:W-:Y:S02]  /*5e50*/  @!UPT UIADD3 URZ, UPT, UPT, URZ, URZ, URZ ;  /* 0x000000fffffff290 */ /* 0x000fe4000fffe0ff */
[----:B------:R-:W3:Y:S01]  /*5e60*/  @P1 LDC.64 R10, c[0x0][0x888] ;  /* 0x00022200ff0a1b82 */ /* 0x000ee20000000a00 */
[----:B-1----:R-:W-:Y:S04]  /*5e70*/  @P1 IMAD R0, R4, UR36, RZ ;  /* 0x0000002404001c24 */ /* 0x002fe8000f8e02ff */
[----:B---3--:R-:W-:Y:S04]  /*5e80*/  @P1 IMAD.WIDE R10, R0, 0x4, R10 ;  /* 0x00000004000a1825 */ /* 0x008fe800078e020a */
[----:B------:R-:W-:Y:S01]  /*5e90*/  HFMA2 R0, -RZ, RZ, 0, 5.9604644775390625e-08 ;  /* 0x00000001ff007431 */ /* 0x000fe200000001ff */
[----:B--2--5:R2:W5:Y:S04]  /*5ea0*/  @P1 LDG.E R27, desc[UR4][R10.64] ;  /* 0x000000040a1b1981 */ /* 0x024568000c1e1900 */
[----:B------:R-:W-:Y:S01]  /*5eb0*/  @!P1 PRMT R50, R0, 0x7610, R50 ;  /* 0x0000761000329816 */ /* 0x000fe20000000032 */
[----:B--2---:R-:W3:Y:S06]  /*5ec0*/  @!P1 LDC R27, c[0x0][0x880] ;  /* 0x00022000ff1b9b82 */ /* 0x004eec0000000800 */
.L_x_113:
[----:B---3-5:R-:W-:Y:S01]  /*5ed0*/  @!P0 FSETP.EQ.AND P1, PT, R27, RZ, PT ;  /* 0x000000ff1b00820b */ /* 0x028fe20003f22000 */
[----:B------:R-:W-:Y:S01]  /*5ee0*/  @!UPT UIADD3 URZ, UPT, UPT, URZ, URZ, URZ ;  /* 0x000000fffffff290 */ /* 0x000fe2000fffe0ff */
[----:B------:R-:W-:Y:S11]  /*5ef0*/  @!P0 BRA `(.L_x_114) ;  /* 0x0000000000188947 */ /* 0x000ff60003800000 */
[----:B------:R-:W-:Y:S02]  /*5f00*/  LOP3.LUT P0, RZ, R50, 0xff, RZ, 0xc0, !PT ;  /* 0x000000ff32ff7812 */ /* 0x000fe4000780c0ff */
[----:B------:R-:W-:Y:S04]  /*5f10*/  ISETP.NE.U32.AND P1, PT, R2, RZ, PT ;  /* 0x000000ff0200720c */ /* 0x000fe80003f25070 */
[----:B------:R-:W-:Y:S04]  /*5f20*/  ISETP.NE.AND.EX P1, PT, R3, RZ, PT, P1 ;  /* 0x000000ff0300720c */ /* 0x000fe80003f25310 */
[----:B------:R-:W-:Y:S03]  /*5f30*/  PLOP3.LUT P1, PT, P1, PT, PT, 0x8, 0x80 ;  /* 0x000000000080781c */ /* 0x000fe60000f2e170 */
[----:B------:R-:W-:Y:S11]  /*5f40*/  @P0 FSETP.EQ.AND P1, PT, R27, RZ, PT ;  /* 0x000000ff1b00020b */ /* 0x000ff60003f22000 */
[----:B------:R-:W-:Y:S02]  /*5f50*/  @!UPT UIADD3 URZ, UPT, UPT, URZ, URZ, URZ ;  /* 0x000000fffffff290 */ /* 0x000fe4000fffe0ff */
.L_x_114:
[----:B------:R-:W2:Y:S01]  /*5f60*/  SYNCS.PHASECHK.TRANS64.TRYWAIT P2, [UR21+0x1c0], R9 ;  /* 0x0001c009ff0075a7 */ /* 0x000ea20008041115 */
[----:B------:R-:W-:Y:S04]  /*5f70*/  ELECT P0, URZ, PT ;  /* 0x0000000000ff782f */ /* 0x000fe80003800000 */
[----:B------:R-:W-:Y:S11]  /*5f80*/  PLOP3.LUT P1, PT, P1, P0, PT, 0xf2, 0x2f ;  /* 0x00000000002f781c */ /* 0x000ff60000f21e72 */
[----:B------:R-:W-:Y:S02]  /*5f90*/  @!UPT UIADD3 URZ, UPT, UPT, URZ, URZ, URZ ;  /* 0x000000fffffff290 */ /* 0x000fe4000fffe0ff */
[----:B------:R-:W-:Y:S05]  /*5fa0*/  @!P1 IADD3 R8, P0, PT, R16, 0x580, RZ ;  /* 0x0000058010089810 */ /* 0x000fea0007f1e0ff */
[----:B-1----:R-:W-:Y:S01]  /*5fb0*/  @!P1 IMAD.X R6, RZ, RZ, R17, P0 ;  /* 0x000000ffff069224 */ /* 0x002fe200000e0611 */
[----:B--2---:R-:W-:Y:S07]  /*5fc0*/  @!P2 BRA `(.L_x_115) ;  /* 0x0000004c00f4a947 */ /* 0x004fee0003800000 */
.L_x_249:
[----:B------:R-:W-:Y:S01]  /*5fd0*/  @!P1 R2UR UR5, R8 ;  /* 0x00000000080592ca */ /* 0x000fe200000e0000 */
[----:B------:R-:W-:Y:S01]  /*5fe0*/  VOTEU.ALL UP0, P1 ;  /* 0x0000000000ff7886 */ /* 0x000fe20000800000 */
[----:B------:R-:W-:Y:S01]  /*5ff0*/  @!P1 R2UR UR4, R6 ;  /* 0x00000000060492ca */ /* 0x000fe200000e0000 */
[----:B------:R-:W-:Y:S01]  /*6000*/  UMOV UR16, 0x0 ;  /* 0x0000000000107882 */ /* 0x000fe20000000000 */
[----:B------:R-:W-:Y:S01]  /*6010*/  UMOV UR17, 0x10000000 ;  /* 0x1000000000117882 */ /* 0x000fe20000000000 */
[----:B------:R-:W-:Y:S01]  /*6020*/  UMOV UR44, UR36 ;  /* 0x00000024002c7c82 */ /* 0x000fe20008000000 */
[----:B------:R-:W-:Y:S01]  /*6030*/  @!UP0 UIADD3 UR40, UPT, UPT, UR21, 0x300, URZ ;  /* 0x0000030015288890 */ /* 0x000fe2000fffe0ff */
[----:B-1----:R-:W-:Y:S01]  /*6040*/  @!P1 IMAD.MOV.U32 R0, RZ, RZ, 0x1000 ;  /* 0x00001000ff009424 */ /* 0x002fe200078e00ff */
[----:B------:R-:W-:Y:S01]  /*6050*/  @!UP0 UIADD3 UR10, UPT, UPT, UR42, 0x40, URZ ;  /* 0x000000402a0a8890 */ /* 0x000fe2000fffe0ff */
[----:B------:R-:W-:Y:S01]  /*6060*/  @!P1 IADD3 R8, P0, PT, R16, 0x580, RZ ;  /* 0x0000058010089810 */ /* 0x000fe20007f1e0ff */
[----:B------:R-:W-:Y:S01]  /*6070*/  @!UP0 UIADD3 UR8, UPT, UPT, UR21, 0xb00, URZ ;  /* 0x00000b0015088890 */ /* 0x000fe2000fffe0ff */
[----:B------:R-:W-:Y:S02]  /*6080*/  VOTEU.ALL UP0, P1 ;  /* 0x0000000000ff7886 */ /* 0x000fe40000800000 */
[----:B------:R-:W-:Y:S01]  /*6090*/  IMAD.U32 R10, RZ, RZ, UR5 ;  /* 0x00000005ff0a7e24 */ /* 0x000fe2000f8e00ff */
[----:B------:R-:W-:Y:S01]  /*60a0*/  UMOV UR9, UR41 ;  /* 0x0000002900097c82 */ /* 0x000fe20008000000 */
[----:B------:R-:W-:Y:S01]  /*60b0*/  IMAD.U32 R11, RZ, RZ, UR4 ;  /* 0x00000004ff0b7e24 */ /* 0x000fe2000f8e00ff */
[----:B------:R-:W-:Y:S01]  /*60c0*/  UMOV UR11, UR43 ;  /* 0x0000002b000b7c82 */ /* 0x000fe20008000000 */
[----:B------:R-:W-:Y:S01]  /*60d0*/  UMOV UR12, UR36 ;  /* 0x00000024000c7c82 */ /* 0x000fe20008000000 */
[----:B------:R-:W-:Y:S01]  /*60e0*/  @!P1 R2UR UR4, R10 ;  /* 0x000000000a0492ca */ /* 0x000fe200000e0000 */
[----:B------:R-:W-:Y:S01]  /*60f0*/  UPRMT UR6, UR47, 0x654, UR41 ;  /* 0x000006542f067896 */ /* 0x000fe20008000029 */
[----:B------:R-:W-:Y:S01]  /*6100*/  @!P1 R2UR UR5, R11 ;  /* 0x000000000b0592ca */ /* 0x000fe200000e0000 */
[----:B------:R-:W-:Y:S11]  /*6110*/  @!P1 IMAD.X R6, RZ, RZ, R17, P0 ;  /* 0x000000ffff069224 */ /* 0x000ff600000e0611 */
[----:B------:R-:W-:Y:S01]  /*6120*/  @!UPT UIADD3 URZ, UPT, UPT, URZ, URZ, URZ ;  /* 0x000000fffffff290 */ /* 0x000fe2000fffe0ff */
[----:B------:R1:W-:Y:S01]  /*6130*/  @!UP0 UTMALDG.3D [UR40], [UR4], desc[UR16] ;  /* 0x00001028040085b4 */ /* 0x0003e20008011000 */
[----:B------:R-:W-:Y:S05]  /*6140*/  VOTEU.ALL UP0, P1 ;  /* 0x0000000000ff7886 */ /* 0x000fea0000800000 */
[----:B------:R1:W-:Y:S01]  /*6150*/  @!UP0 UTMALDG.3D [UR8], [UR4], desc[UR16] ;  /* 0x00001008040085b4 */ /* 0x0003e20008011000 */
[----:B------:R1:W-:Y:S01]  /*6160*/  @!P1 SYNCS.ARRIVE.TRANS64.RED.A0TR RZ, [UR21+0x1a0], R0 ;  /* 0x0001a000ffff99a7 */ /* 0x0003e20008300415 */
[----:B------:R-:W-:Y:S01]  /*6170*/  SYNCS.ARRIVE.TRANS64.RED.A1T0 RZ, [UR6], RZ ;  /* 0x000000ffffff79a7 */ /* 0x000fe20008100406 */
[----:B------:R-:W2:Y:S02]  /*6180*/  SYNCS.PHASECHK.TRANS64.TRYWAIT P2, [UR21+0x1c8], R9 ;  /* 0x0001c809ff0075a7 */ /* 0x000ea40008041115 */
[----:B-12---:R-:W-:Y:S05]  /*6190*/  @!P2 BRA `(.L_x_116) ;  /* 0x0000004c0098a947 */ /* 0x006fea0003800000 */
.L_x_251:
        /* <DEDUP_REMOVED lines=10> */
[----:B------:R-:W-:Y:S02]  /*6240*/  @!UP0 UIADD3 UR10, UPT, UPT, UR42, 0x50, URZ ;  /* 0x000000502a0a8890 */ /* 0x000fe4000fffe0ff */
[----:B------:R-:W-:Y:S01]  /*6250*/  @!UP0 UIADD3 UR8, UPT, UPT, UR21, 0x1b00, URZ ;  /* 0x00001b0015088890 */ /* 0x000fe2000fffe0ff */
[----:B------:R-:W-:Y:S01]  /*6260*/  IMAD.U32 R10, RZ, RZ, UR5 ;  /* 0x00000005ff0a7e24 */ /* 0x000fe2000f8e00ff */
[----:B------:R-:W-:Y:S01]  /*6270*/  VOTEU.ALL UP0, P1 ;  /* 0x0000000000ff7886 */ /* 0x000fe20000800000 */
[----:B------:R-:W-:Y:S01]  /*6280*/  IMAD.U32 R11, RZ, RZ, UR4 ;  /* 0x00000004ff0b7e24 */ /* 0x000fe2000f8e00ff */
[----:B------:R-:W-:Y:S01]  /*6290*/  UMOV UR9, UR33 ;  /* 0x0000002100097c82 */ /* 0x000fe20008000000 */
[----:B------:R-:W-:Y:S01]  /*62a0*/  UMOV UR11, UR43 ;  /* 0x0000002b000b7c82 */ /* 0x000fe20008000000 */
[----:B------:R-:W-:Y:S01]  /*62b0*/  @!P1 R2UR UR4, R10 ;  /* 0x000000000a0492ca */ /* 0x000fe200000e0000 */
[----:B------:R-:W-:Y:S01]  /*62c0*/  UMOV UR12, UR36 ;  /* 0x00000024000c7c82 */ /* 0x000fe20008000000 */
[----:B------:R-:W-:Y:S01]  /*62d0*/  @!P1 R2UR UR5, R11 ;  /* 0x000000000b0592ca */ /* 0x000fe200000e0000 */
[----:B------:R-:W-:Y:S01]  /*62e0*/  UPRMT UR6, UR47, 0x654, UR33 ;  /* 0x000006542f067896 */ /* 0x000fe20008000021 */
[----:B------:R-:W-:Y:S11]  /*62f0*/  @!P1 IMAD.X R6, RZ, RZ, R17, P0 ;  /* 0x000000ffff069224 */ /* 0x000ff600000e0611 */
[----:B------:R1:W-:Y:S01]  /*6300*/  @!UP0 UTMALDG.3D [UR32], [UR4], desc[UR16] ;  /* 0x00001020040085b4 */ /* 0x0003e20008011000 */
[----:B------:R-:W-:Y:S05]  /*6310*/  VOTEU.ALL UP0, P1 ;  /* 0x0000000000ff7886 */ /* 0x000fea0000800000 */
[----:B------:R1:W-:Y:S01]  /*6320*/  @!UP0 UTMALDG.3D [UR8], [UR4], desc[UR16] ;  /* 0x00001008040085b4 */ /* 0x0003e20008011000 */
[----:B------:R1:W-:Y:S01]  /*6330*/  @!P1 SYNCS.ARRIVE.TRANS64.RED.A0TR RZ, [UR21+0x1a8], R0 ;  /* 0x0001a800ffff99a7 */ /* 0x0003e20008300415 */
[----:B------:R-:W-:Y:S01]  /*6340*/  SYNCS.ARRIVE.TRANS64.RED.A1T0 RZ, [UR6], RZ ;  /* 0x000000ffffff79a7 */ /* 0x000fe20008100406 */
[----:B------:R-:W2:Y:S02]  /*6350*/  SYNCS.PHASECHK.TRANS64.TRYWAIT P2, [UR21+0x1d0], R9 ;  /* 0x0001d009ff0075a7 */ /* 0x000ea40008041115 */
[----:B-12---:R-:W-:Y:S05]  /*6360*/  @!P2 BRA `(.L_x_117) ;  /* 0x0000004c003ca947 */ /* 0x006fea0003800000 */
.L_x_253:
        /* <DEDUP_REMOVED lines=9> */
[----:B------:R-:W-:Y:S01]  /*6400*/  VIADD R14, R14, 0x1 ;  /* 0x000000010e0e7836 */ /* 0x000fe20000000000 */
        /* <DEDUP_REMOVED lines=10> */
[----:B------:R-:W-:Y:S01]  /*64b0*/  UMOV UR12, UR36 ;  /* 0x00000024000c7c82 */ /* 0x000fe20008000000 */
[----:B------:R-:W-:Y:S11]  /*64c0*/  UPRMT UR6, UR47, 0x654, UR25 ;  /* 0x000006542f067896 */ /* 0x000ff60008000019 */
[----:B------:R1:W-:Y:S01]  /*64d0*/  @!UP0 UTMALDG.3D [UR24], [UR4], desc[UR16] ;  /* 0x00001018040085b4 */ /* 0x0003e20008011000 */
[----:B------:R-:W-:Y:S05]  /*64e0*/  VOTEU.ALL UP0, P1 ;  /* 0x0000000000ff7886 */ /* 0x000fea0000800000 */
[----:B------:R1:W-:Y:S01]  /*64f0*/  @!UP0 UTMALDG.3D [UR8], [UR4], desc[UR16] ;  /* 0x00001008040085b4 */ /* 0x0003e20008011000 */
[----:B------:R1:W-:Y:S01]  /*6500*/  @!P1 SYNCS.ARRIVE.TRANS64.RED.A0TR RZ, [UR21+0x1b0], R0 ;  /* 0x0001b000ffff99a7 */ /* 0x0003e20008300415 */
[----:B------:R-:W-:Y:S01]  /*6510*/  SYNCS.ARRIVE.TRANS64.RED.A1T0 RZ, [UR6], RZ ;  /* 0x000000ffffff79a7 */ /* 0x000fe20008100406 */
[----:B------:R-:W2:Y:S02]  /*6520*/  SYNCS.PHASECHK.TRANS64.TRYWAIT P0, [UR21+0x1d8], R9 ;  /* 0x0001d809ff0075a7 */ /* 0x000ea40008001115 */
[----:B-12---:R-:W-:Y:S05]  /*6530*/  @!P0 BRA `(.L_x_118) ;  /* 0x0000004800e08947 */ /* 0x006fea0003800000 */
.L_x_255:
[----:B------:R-:W-:Y:S01]  /*6540*/  UPLOP3.LUT UP2, UPT, UPT, UPT, UPT, 0x80, 0x8 ;  /* 0x000000000008789c */ /* 0x000fe20003f4f070 */
[----:B------:R-:W-:Y:S01]  /*6550*/  @!P1 IADD3 R6, P0, PT, R16, 0x580, RZ ;  /* 0x0000058010069810 */ /* 0x000fe20007f1e0ff */
[----:B------:R-:W-:Y:S01]  /*6560*/  UMOV UR6, 0x0 ;  /* 0x0000000000067882 */ /* 0x000fe20000000000 */
[----:B------:R-:W-:Y:S01]  /*6570*/  UMOV UR7, 0x10000000 ;  /* 0x1000000000077882 */ /* 0x000fe20000000000 */
[----:B------:R-:W-:Y:S01]  /*6580*/  VOTEU.ALL UP0, P1 ;  /* 0x0000000000ff7886 */ /* 0x000fe20000800000 */
[----:B------:R-:W-:Y:S01]  /*6590*/  @!P1 R2UR UR5, R6 ;  /* 0x00000000060592ca */ /* 0x000fe200000e0000 */
[----:B-1----:R-:W-:Y:S01]  /*65a0*/  @!P1 IMAD.X R0, RZ, RZ, R17, P0 ;  /* 0x000000ffff009224 */ /* 0x002fe200000e0611 */
[----:B------:R-:W-:Y:S01]  /*65b0*/  UMOV UR19, UR43 ;  /* 0x0000002b00137c82 */ /* 0x000fe20008000000 */
[----:B------:R-:W-:Y:S01]  /*65c0*/  UMOV UR20, UR36 ;  /* 0x0000002400147c82 */ /* 0x000fe20008000000 */
[----:B------:R-:W-:Y:S01]  /*65d0*/  @!UP0 UIADD3 UR18, UPT, UPT, UR42, 0x30, URZ ;  /* 0x000000302a128890 */ /* 0x000fe2000fffe0ff */
[----:B------:R-:W-:Y:S01]  /*65e0*/  R2UR UR24, R52 ;  /* 0x00000000341872ca */ /* 0x000fe200000e0000 */
[----:B------:R-:W-:Y:S01]  /*65f0*/  @!UP0 UIADD3 UR16, UPT, UPT, UR21, 0x3300, URZ ;  /* 0x0000330015108890 */ /* 0x000fe2000fffe0ff */
[----:B------:R-:W-:Y:S01]  /*6600*/  @!P1 R2UR UR4, R0 ;  /* 0x00000000000492ca */ /* 0x000fe200000e0000 */
[----:B------:R-:W-:Y:S01]  /*6610*/  @!UP0 UIADD3 UR17, UPT, UPT, UR21, 0x1b8, URZ ;  /* 0x000001b815118890 */ /* 0x000fe2000fffe0ff */
[----:B------:R-:W-:Y:S01]  /*6620*/  ISETP.NE.AND P0, PT, R14, 0x2, PT ;  /* 0x000000020e00780c */ /* 0x000fe20003f05270 */
[----:B------:R-:W-:Y:S01]  /*6630*/  @!UP0 UIADD3 UR10, UPT, UPT, UR42, 0x70, URZ ;  /* 0x000000702a0a8890 */ /* 0x000fe2000fffe0ff */
[----:B------:R-:W-:Y:S01]  /*6640*/  LOP3.LUT R15, R15, 0x1, RZ, 0x3c, !PT ;  /* 0x000000010f0f7812 */ /* 0x000fe200078e3cff */
[----:B------:R-:W-:Y:S01]  /*6650*/  @!UP0 UIADD3 UR8, UPT, UPT, UR21, 0x3b00, URZ ;  /* 0x00003b0015088890 */ /* 0x000fe2000fffe0ff */
[----:B------:R-:W-:Y:S01]  /*6660*/  IMAD.U32 R8, RZ, RZ, UR5 ;  /* 0x00000005ff087e24 */ /* 0x000fe2000f8e00ff */
[----:B------:R-:W-:Y:S01]  /*6670*/  VOTEU.ALL UP0, P1 ;  /* 0x0000000000ff7886 */ /* 0x000fe20000800000 */
[----:B------:R-:W-:Y:S01]  /*6680*/  UMOV UR11, UR43 ;  /* 0x0000002b000b7c82 */ /* 0x000fe20008000000 */
[----:B------:R-:W-:Y:S01]  /*6690*/  UMOV UR12, UR36 ;  /* 0x00000024000c7c82 */ /* 0x000fe20008000000 */
[----:B------:R-:W-:Y:S01]  /*66a0*/  UMOV UR9, UR17 ;  /* 0x0000001100097c82 */ /* 0x000fe20008000000 */
[----:B------:R-:W-:Y:S01]  /*66b0*/  SEL R0, RZ, 0x1, P0 ;  /* 0x00000001ff007807 */ /* 0x000fe20000000000 */
[----:B------:R-:W-:Y:S01]  /*66c0*/  UIADD3 UR28, UPT, UPT, UR13, UR24, URZ ;  /* 0x000000180d1c7290 */ /* 0x000fe2000fffe0ff */
[----:B------:R-:W-:Y:S01]  /*66d0*/  IMAD.U32 R9, RZ, RZ, UR4 ;  /* 0x00000004ff097e24 */ /* 0x000fe2000f8e00ff */
[----:B------:R-:W-:Y:S01]  /*66e0*/  @!P1 R2UR UR4, R8 ;  /* 0x00000000080492ca */ /* 0x000fe200000e0000 */
[----:B------:R-:W-:Y:S01]  /*66f0*/  UMOV UR36, UR29 ;  /* 0x0000001d00247c82 */ /* 0x000fe20008000000 */
[----:B------:R-:W-:Y:S02]  /*6700*/  LOP3.LUT R13, R13, R0, RZ, 0x3c, !PT ;  /* 0x000000000d0d7212 */ /* 0x000fe400078e3cff */
[----:B------:R-:W-:Y:S02]  /*6710*/  @!P1 R2UR UR5, R9 ;  /* 0x00000000090592ca */ /* 0x000fe400000e0000 */
[----:B------:R-:W-:Y:S11]  /*6720*/  SEL R14, R14, RZ, P0 ;  /* 0x000000ff0e0e7207 */ /* 0x000ff60000000000 */
[----:B------:R1:W-:Y:S01]  /*6730*/  @!UP0 UTMALDG.3D [UR16], [UR4], desc[UR6] ;  /* 0x00000610040085b4 */ /* 0x0003e20008011000 */
[----:B------:R-:W-:Y:S05]  /*6740*/  VOTEU.ALL UP0, P1 ;  /* 0x0000000000ff7886 */ /* 0x000fea0000800000 */
[----:B------:R2:W-:Y:S01]  /*6750*/  @!UP0 UTMALDG.3D [UR8], [UR4], desc[UR6] ;  /* 0x00000608040085b4 */ /* 0x0005e20008011000 */
[----:B------:R2:W-:Y:S01]  /*6760*/  @!P1 SYNCS.ARRIVE.TRANS64.RED.A0TR RZ, [UR21+0x1b8], R7 ;  /* 0x0001b807ffff99a7 */ /* 0x0005e20008300415 */
[----:B------:R-:W-:Y:S01]  /*6770*/  SYNCS.ARRIVE.TRANS64.RED.A1T0 RZ, [UR37], RZ ;  /* 0x000000ffffff79a7 */ /* 0x000fe20008100425 */
[----:B-1----:R-:W-:Y:S01]  /*6780*/  UIADD3 UR20, UPT, UPT, UR14, UR63, URZ ;  /* 0x0000003f0e147290 */ /* 0x002fe2000fffe0ff */
[----:B------:R-:W-:Y:S11]  /*6790*/  BRA.U UP1, `(.L_x_119) ;  /* 0xfffffff101047547 */ /* 0x000ff6000b83ffff */
[----:B------:R-:W-:-:S04]  /*67a0*/  SHF.L.U32 R2, R15, 0x1f, RZ ;  /* 0x0000001f0f027819 */ /* 0x000fc800000006ff */
[----:B------:R-:W1:Y:S02]  /*67b0*/  SYNCS.PHASECHK.TRANS64.TRYWAIT P0, [UR21+0x1c0], R2 ;  /* 0x0001c002ff0075a7 */ /* 0x000e640008001115 */
[----:B-1----:R-:W-:Y:S05]  /*67c0*/  @!P0 BRA `(.L_x_120) ;  /* 0x0000004800548947 */ /* 0x002fea0003800000 */
.L_x_257:
[----:B------:R-:W3:Y:S02]  /*67d0*/  SYNCS.PHASECHK.TRANS64.TRYWAIT P0, [UR21+0x1c8], R2 ;  /* 0x0001c802ff0075a7 */ /* 0x000ee40008001115 */
[----:B---3--:R-:W-:Y:S05]  /*67e0*/  @!P0 BRA `(.L_x_121) ;  /* 0x0000004800648947 */ /* 0x008fea0003800000 */
.L_x_259:
[----:B------:R-:W3:Y:S02]  /*67f0*/  SYNCS.PHASECHK.TRANS64.TRYWAIT P0, [UR21+0x1d0], R2 ;  /* 0x0001d002ff0075a7 */ /* 0x000ee40008001115 */
[----:B---3--:R-:W-:Y:S05]  /*6800*/  @!P0 BRA `(.L_x_122) ;  /* 0x0000004800748947 */ /* 0x008fea0003800000 */
.L_x_261:
[----:B-1----:R-:W-:-:S07]  /*6810*/  MOV R0, UR21 ;  /* 0x0000001500007c02 */ /* 0x002fce0008000f00 */
.L_x_123:
[----:B-1----:R-:W-:-:S04]  /*6820*/  SHF.L.U32 R2, R15, 0x1f, RZ ;  /* 0x0000001f0f027819 */ /* 0x002fc800000006ff */
[----:B------:R1:W3:Y:S03]  /*6830*/  SYNCS.PHASECHK.TRANS64.TRYWAIT P0, [R0+URZ+0x1d8], R2 ;  /* 0x0001d802000075a7 */ /* 0x0002e600080011ff */
[----:B---3--:R-:W-:Y:S05]  /*6840*/  @!P0 NANOSLEEP.SYNCS 0x989680 ;  /* 0x009896800000895d */ /* 0x008fea0003900000 */
[----:B------:R-:W3:Y:S02]  /*6850*/  @!P0 SYNCS.PHASECHK.TRANS64 P0, [R0+URZ+0x1d8], R2 ;  /* 0x0001d802000085a7 */ /* 0x000ee400080010ff */
[----:B--23--:R-:W-:Y:S05]  /*6860*/  @P0 EXIT ;  /* 0x000000000000094d */ /* 0x00cfea0003800000 */
[----:B------:R-:W-:Y:S05]  /*6870*/  BRA `(.L_x_123) ;  /* 0xfffffffc00e87947 */ /* 0x000fea000383ffff */
.L_x_108:
[----:B------:R-:W-:-:S06]  /*6880*/  UISETP.GE.AND UP0, UPT, UR25, 0x4, UPT ;  /* 0x000000041900788c */ /* 0x000fcc000bf06270 */
[----:B------:R-:W-:-:S13]  /*6890*/  PLOP3.LUT P0, PT, PT, PT, UP0, 0x80, 0x8 ;  /* 0x000000000008781c */ /* 0x000fda0003f0f008 */
[----:B------:R-:W-:Y:S05]  /*68a0*/  @!P0 EXIT ;  /* 0x000000000000894d */ /* 0x000fea0003800000 */
[----:B------:R-:W-:Y:S01]  /*68b0*/  BAR.SYNC.DEFER_BLOCKING 0x6, 0xa0 ;  /* 0x0182800000007b1d */ /* 0x000fe20000010000 */
[----:B------:R-:W-:Y:S01]  /*68c0*/  IMAD.SHL.U32 R49, R61, 0x10, RZ ;  /* 0x000000103d317824 */ /* 0x000fe200078e00ff */
[----:B------:R-:W-:Y:S01]  /*68d0*/  CS2R R58, SRZ ;  /* 0x00000000003a7805 */ /* 0x000fe2000001ff00 */
[----:B------:R-:W-:Y:S02]  /*68e0*/  IMAD.SHL.U32 R5, R51, 0x200, RZ ;  /* 0x0000020033057824 */ /* 0x000fe400078e00ff */
[----:B------:R-:W-:Y:S01]  /*68f0*/  IMAD.U32 R23, R61, 0x10000, RZ ;  /* 0x000100003d177824 */ /* 0x000fe200078e00ff */
[----:B------:R-:W-:Y:S01]  /*6900*/  UMOV UR43, 0x400 ;  /* 0x00000400002b7882 */ /* 0x000fe20000000000 */
[----:B------:R-:W-:Y:S01]  /*6910*/  LOP3.LUT R48, R49, 0x5b0, RZ, 0xc0, !PT ;  /* 0x000005b031307812 */ /* 0x000fe200078ec0ff */
[----:B------:R-:W-:Y:S01]  /*6920*/  ULEA UR43, UR47, UR43, 0x18 ;  /* 0x0000002b2f2b7291 */ /* 0x000fe2000f8ec0ff */
[----:B------:R-:W1:Y:S01]  /*6930*/  LDC.64 R44, c[0x0][0x888] ;  /* 0x00022200ff2c7b82 */ /* 0x000e620000000a00 */
[----:B------:R-:W-:Y:S01]  /*6940*/  IMAD.SHL.U32 R4, R61, 0x2, RZ ;  /* 0x000000023d047824 */ /* 0x000fe200078e00ff */
[----:B------:R-:W-:Y:S01]  /*6950*/  LOP3.LUT R48, R48, 0x200, R5, 0xf8, !PT ;  /* 0x0000020030307812 */ /* 0x000fe200078ef805 */
[----:B------:R-:W-:Y:S01]  /*6960*/  IMAD.SHL.U32 R5, R51, 0x200000, RZ ;  /* 0x0020000033057824 */ /* 0x000fe200078e00ff */
[C---:B------:R-:W-:Y:S01]  /*6970*/  LOP3.LUT R6, R49.reuse, 0x40, RZ, 0xc0, !PT ;  /* 0x0000004031067812 */ /* 0x040fe200078ec0ff */
[----:B------:R-:W-:Y:S01]  /*6980*/  UIADD3 UR4, UPT, UPT, UR43, 0x300, URZ ;  /* 0x000003002b047890 */ /* 0x000fe2000fffe0ff */
[----:B------:R-:W-:Y:S01]  /*6990*/  LOP3.LUT P0, RZ, R49, 0x40, RZ, 0xc0, !PT ;  /* 0x0000004031ff7812 */ /* 0x000fe2000780c0ff */
[----:B------:R-:W-:Y:S01]  /*69a0*/  IMAD.MOV.U32 R60, RZ, RZ, 0x1 ;  /* 0x00000001ff3c7424 */ /* 0x000fe200078e00ff */
[----:B------:R-:W2:Y:S01]  /*69b0*/  LDC.64 R46, c[0x0][0x890] ;  /* 0x00022400ff2e7b82 */ /* 0x000ea20000000a00 */
[----:B------:R-:W-:Y:S01]  /*69c0*/  LOP3.LUT R5, R5, 0x200000, RZ, 0xc0, !PT ;  /* 0x0020000005057812 */ /* 0x000fe200078ec0ff */
[----:B------:R-:W-:Y:S01]  /*69d0*/  IMAD.MOV.U32 R22, RZ, RZ, RZ ;  /* 0x000000ffff167224 */ /* 0x000fe200078e00ff */
[----:B------:R-:W-:Y:S01]  /*69e0*/  LOP3.LUT R4, R6, 0x8, R4, 0xf8, !PT ;  /* 0x0000000806047812 */ /* 0x000fe200078ef804 */
[----:B------:R-:W-:Y:S01]  /*69f0*/  IMAD.MOV.U32 R56, RZ, RZ, RZ ;  /* 0x000000ffff387224 */ /* 0x000fe200078e00ff */
[----:B------:R-:W-:Y:S01]  /*6a00*/  LOP3.LUT R23, R5, 0x400000, R23, 0xf8, !PT ;  /* 0x0040000005177812 */ /* 0x000fe200078ef817 */
[----:B------:R-:W-:Y:S01]  /*6a10*/  IMAD.U32 R53, RZ, RZ, UR4 ;  /* 0x00000004ff357e24 */ /* 0x000fe2000f8e00ff */
[----:B------:R-:W3:Y:S01]  /*6a20*/  LDS R0, [UR43+0x2a0] ;  /* 0x0002a02bff007984 */ /* 0x000ee20008000800 */
[----:B------:R-:W4:Y:S01]  /*6a30*/  LDC.64 R42, c[0x0][0x8b0] ;  /* 0x00022c00ff2a7b82 */ /* 0x000f220000000a00 */
[----:B------:R-:W-:Y:S01]  /*6a40*/  LOP3.LUT R48, R48, R4, RZ, 0xfc, !PT ;  /* 0x0000000430307212 */ /* 0x000fe200078efcff */
[----:B------:R-:W1:Y:S01]  /*6a50*/  LDCU UR60, c[0x0][0x370] ;  /* 0x00006e00ff3c77ac */ /* 0x000e620008000800 */
[----:B------:R-:W-:Y:S01]  /*6a60*/  LOP3.LUT R61, R61, 0x60, RZ, 0xc0, !PT ;  /* 0x000000603d3d7812 */ /* 0x000fe200078ec0ff */
[----:B------:R-:W1:Y:S04]  /*6a70*/  LDCU UR42, c[0x0][0xb0c] ;  /* 0x00016180ff2a77ac */ /* 0x000e680008000800 */
[----:B------:R-:W1:Y:S01]  /*6a80*/  LDC.64 R40, c[0x0][0x8a8] ;  /* 0x00022a00ff287b82 */ /* 0x000e620000000a00 */
[----:B------:R-:W1:Y:S01]  /*6a90*/  LDCU UR39, c[0x0][0xb30] ;  /* 0x00016600ff2777ac */ /* 0x000e620008000800 */
[----:B------:R-:W1:Y:S01]  /*6aa0*/  LDCU.64 UR54, c[0x0][0x888] ;  /* 0x00011100ff3677ac */ /* 0x000e620008000a00 */
[----:B------:R-:W1:Y:S01]  /*6ab0*/  LDCU.64 UR40, c[0x0][0xb28] ;  /* 0x00016500ff2877ac */ /* 0x000e620008000a00 */
[----:B------:R-:W1:Y:S01]  /*6ac0*/  LDCU.128 UR56, c[0x0][0xb10] ;  /* 0x00016200ff3877ac */ /* 0x000e620008000c00 */
[----:B------:R-:W1:Y:S01]  /*6ad0*/  LDCU UR53, c[0x0][0x374] ;  /* 0x00006e80ff3577ac */ /* 0x000e620008000800 */
[----:B------:R-:W-:Y:S01]  /*6ae0*/  UMOV UR52, URZ ;  /* 0x000000ff00347c82 */ /* 0x000fe20008000000 */
[----:B------:R-:W-:Y:S01]  /*6af0*/  UMOV UR46, URZ ;  /* 0x000000ff002e7c82 */ /* 0x000fe20008000000 */
[----:B---3--:R-:W-:Y:S01]  /*6b00*/  IMAD.IADD R23, R0, 0x1, R23 ;  /* 0x0000000100177824 */ /* 0x008fe200078e0217 */
[----:B--2---:R-:W-:-:S07]  /*6b10*/  P2R R0, PR, RZ, 0x1 ;  /* 0x00000001ff007803 */ /* 0x004fce0000000000 */
.L_x_167:
[----:B------:R-:W-:Y:S02]  /*6b20*/  LEA R3, R56, UR43, 0x3 ;  /* 0x0000002b38037c11 */ /* 0x000fe4000f8e18ff */
[----:B------:R-:W-:Y:S02]  /*6b30*/  SHF.L.U32 R0, R58, 0x1f, RZ ;  /* 0x0000001f3a007819 */ /* 0x000fe400000006ff */
[----:B-1----:R-:W-:Y:S02]  /*6b40*/  LEA R4, R56, UR43, 0x4 ;  /* 0x0000002b38047c11 */ /* 0x002fe4000f8e20ff */
[----:B------:R-:W2:Y:S02]  /*6b50*/  SYNCS.PHASECHK.TRANS64.TRYWAIT P0, [R3+URZ+0x1f0], R0 ;  /* 0x0001f000030075a7 */ /* 0x000ea400080011ff */
[----:B--2---:R-:W-:Y:S05]  /*6b60*/  @!P0 BRA `(.L_x_124) ;  /* 0x0000004400b48947 */ /* 0x004fea0003800000 */
.L_x_262:
        /* <DEDUP_REMOVED lines=11> */
[----:B------:R-:W-:Y:S01]  /*6c20*/  PLOP3.LUT P0, PT, PT, PT, UP1, 0x80, 0x8 ;  /* 0x000000000008781c */ /* 0x000fe20003f0f018 */
[----:B------:R-:W-:Y:S11]  /*6c30*/  UP2UR UR62, UPR, URZ, 0x2 ;  /* 0x00000002ff3e7883 */ /* 0x000ff60008000000 */
[----:B------:R-:W-:Y:S01]  /*6c40*/  @!UPT UIADD3 URZ, UPT, UPT, URZ, URZ, URZ ;  /* 0x000000fffffff290 */ /* 0x000fe2000fffe0ff */
        /* <DEDUP_REMOVED lines=13> */
[----:B------:R-:W2:Y:S01]  /*6d20*/  LDCU UR12, c[0x0][0xb20] ;  /* 0x00016400ff0c77ac */ /* 0x000ea20008000800 */
[----:B------:R-:W-:Y:S02]  /*6d30*/  UIMAD.WIDE.U32 UR4, UR53, UR59, URZ ;  /* 0x0000003b350472a5 */ /* 0x000fe4000f8e00ff */
[----:B------:R-:W-:Y:S02]  /*6d40*/  UIMAD.WIDE.U32 UR6, UR60, UR56, URZ ;  /* 0x000000383c0672a5 */ /* 0x000fe4000f8e00ff */
[----:B------:R-:W-:Y:S02]  /*6d50*/  UISETP.NE.AND UP0, UPT, UR58, 0x1, UPT ;  /* 0x000000013a00788c */ /* 0x000fe4000bf05270 */
[----:B------:R-:W-:Y:S02]  /*6d60*/  UIMAD.WIDE.U32 UR8, UR37, UR59, URZ ;  /* 0x0000003b250872a5 */ /* 0x000fe4000f8e00ff */
[----:B------:R-:W-:Y:S02]  /*6d70*/  UIMAD.WIDE.U32 UR10, UR38, UR56, URZ ;  /* 0x00000038260a72a5 */ /* 0x000fe4000f8e00ff */
[----:B------:R-:W-:Y:S02]  /*6d80*/  UISETP.NE.AND UP1, UPT, UR42, 0x1, UPT ;  /* 0x000000012a00788c */ /* 0x000fe4000bf25270 */
[----:B------:R-:W-:Y:S01]  /*6d90*/  UISETP.NE.AND UP2, UPT, UR45, 0x1, UPT ;  /* 0x000000012d00788c */ /* 0x000fe2000bf45270 */
[----:B------:R-:W-:Y:S02]  /*6da0*/  UMOV UR4, UR5 ;  /* 0x0000000500047c82 */ /* 0x000fe40008000000 */
[----:B--2---:R-:W-:Y:S03]  /*6db0*/  USHF.R.U32.HI UR5, URZ, UR12, UR4 ;  /* 0x0000000cff057299 */ /* 0x004fe60008011604 */
[----:B------:R-:W-:Y:S02]  /*6dc0*/  UMOV UR4, UR7 ;  /* 0x0000000700047c82 */ /* 0x000fe40008000000 */
[----:B------:R-:W-:Y:S02]  /*6dd0*/  USHF.R.U32.HI UR7, URZ, UR57, UR4 ;  /* 0x00000039ff077299 */ /* 0x000fe40008011604 */
[----:B------:R-:W-:Y:S02]  /*6de0*/  USEL UR4, UR53, UR5, !UP0 ;  /* 0x0000000535047287 */ /* 0x000fe4000c000000 */
[----:B------:R-:W-:Y:S01]  /*6df0*/  USEL UR7, UR60, UR7, !UP1 ;  /* 0x000000073c077287 */ /* 0x000fe2000c800000 */
[----:B------:R-:W-:Y:S01]  /*6e00*/  UMOV UR5, UR9 ;  /* 0x0000000900057c82 */ /* 0x000fe20008000000 */
[----:B------:R-:W-:Y:S02]  /*6e10*/  UIMAD.WIDE.U32 UR8, UR4, UR40, URZ ;  /* 0x00000028040872a5 */ /* 0x000fe4000f8e00ff */
[----:B------:R-:W-:Y:S03]  /*6e20*/  USHF.R.U32.HI UR6, URZ, UR12, UR5 ;  /* 0x0000000cff067299 */ /* 0x000fe60008011605 */
[----:B------:R-:W-:Y:S01]  /*6e30*/  UMOV UR5, UR11 ;  /* 0x0000000b00057c82 */ /* 0x000fe20008000000 */
[----:B------:R-:W-:Y:S02]  /*6e40*/  UIMAD.WIDE.U32 UR10, UR7, UR40, URZ ;  /* 0x00000028070a72a5 */ /* 0x000fe4000f8e00ff */
[----:B------:R-:W-:Y:S02]  /*6e50*/  USHF.R.U32.HI UR12, URZ, UR57, UR5 ;  /* 0x00000039ff0c7299 */ /* 0x000fe40008011605 */
[----:B------:R-:W-:Y:S01]  /*6e60*/  USEL UR6, UR37, UR6, !UP0 ;  /* 0x0000000625067287 */ /* 0x000fe2000c000000 */
[----:B------:R-:W-:Y:S02]  /*6e70*/  UMOV UR5, UR9 ;  /* 0x0000000900057c82 */ /* 0x000fe40008000000 */
[----:B------:R-:W-:Y:S01]  /*6e80*/  UMOV UR10, UR11 ;  /* 0x0000000b000a7c82 */ /* 0x000fe20008000000 */
[----:B------:R-:W-:Y:S02]  /*6e90*/  @UP2 USHF.R.U32.HI UR4, URZ, UR41, UR5 ;  /* 0x00000029ff042299 */ /* 0x000fe40008011605 */
[----:B------:R-:W-:Y:S02]  /*6ea0*/  @UP2 USHF.R.U32.HI UR7, URZ, UR41, UR10 ;  /* 0x00000029ff072299 */ /* 0x000fe4000801160a */
[----:B------:R-:W-:Y:S02]  /*6eb0*/  UIMAD UR4, UR45, UR4, URZ ;  /* 0x000000042d0472a4 */ /* 0x000fe4000f8e02ff */
        /* <DEDUP_REMOVED lines=8> */
[----:B------:R-:W-:Y:S02]  /*6f40*/  USEL UR11, UR6, UR4, !UP2 ;  /* 0x00000004060b7287 */ /* 0x000fe4000d000000 */
[----:B------:R-:W-:Y:S02]  /*6f50*/  UIADD3 UR8, UPT, UPT, -UR5, URZ, URZ ;  /* 0x000000ff05087290 */ /* 0x000fe4000fffe1ff */
[----:B------:R-:W-:Y:S01]  /*6f60*/  UIADD3 UR10, UPT, UPT, -UR11, URZ, URZ ;  /* 0x000000ff0b0a7290 */ /* 0x000fe2000fffe1ff */
[----:B------:R-:W-:Y:S01]  /*6f70*/  @!UP0 UMOV UR4, UR9 ;  /* 0x0000000900048c82 */ /* 0x000fe20008000000 */
[----:B------:R-:W-:Y:S02]  /*6f80*/  UIADD3 UR9, UPT, UPT, -UR6, URZ, URZ ;  /* 0x000000ff06097290 */ /* 0x000fe4000fffe1ff */
[----:B------:R-:W-:Y:S02]  /*6f90*/  @!UP0 USHF.R.U32.HI UR4, URZ, UR41, UR4 ;  /* 0x00000029ff048299 */ /* 0x000fe40008011604 */
[----:B------:R-:W-:Y:S02]  /*6fa0*/  UIMAD UR10, UR45, UR10, UR6 ;  /* 0x0000000a2d0a72a4 */ /* 0x000fe4000f8e0206 */
[----:B------:R-:W-:Y:S04]  /*6fb0*/  @!UP0 USEL UR4, UR5, UR4, !UP2 ;  /* 0x0000000405048287 */ /* 0x000fe8000d000000 */
[----:B------:R-:W-:Y:S02]  /*6fc0*/  @!UP0 UIMAD UR10, UR7, UR10, UR4 ;  /* 0x0000000a070a82a4 */ /* 0x000fe4000f8e0204 */
[----:B------:R-:W-:Y:S02]  /*6fd0*/  @!UP0 UIADD3 UR11, UPT, UPT, UR11, -UR4, URZ ;  /* 0x800000040b0b8290 */ /* 0x000fe4000fffe0ff */
[----:B------:R-:W-:Y:S02]  /*6fe0*/  UIMAD UR7, UR42, UR8, UR38 ;  /* 0x000000082a0772a4 */ /* 0x000fe4000f8e0226 */
[----:B------:R-:W-:Y:S02]  /*6ff0*/  @!UP0 UIMAD UR6, UR11, UR45, UR5 ;  /* 0x0000002d0b0682a4 */ /* 0x000fe4000f8e0205 */
[----:B------:R-:W-:Y:S01]  /*7000*/  UIMAD UR4, UR58, UR9, UR37 ;  /* 0x000000093a0472a4 */ /* 0x000fe2000f8e0225 */
[----:B------:R-:W-:Y:S02]  /*7010*/  @!UP0 UMOV UR5, UR10 ;  /* 0x0000000a00058c82 */ /* 0x000fe40008000000 */
[----:B------:R-:W-:Y:S02]  /*7020*/  UIMAD UR38, UR5, UR42, UR7 ;  /* 0x0000002a052672a4 */ /* 0x000fe4000f8e0207 */
[----:B------:R-:W-:Y:S11]  /*7030*/  UIMAD UR37, UR6, UR58, UR4 ;  /* 0x0000003a062572a4 */ /* 0x000ff6000f8e0204 */
[----:B------:R-:W-:Y:S01]  /*7040*/  @!UPT UIADD3 URZ, UPT, UPT, URZ, URZ, URZ ;  /* 0x000000fffffff290 */ /* 0x000fe2000fffe0ff */
.L_x_125:
[----:B------:R-:W-:Y:S01]  /*7050*/  UISETP.NE.AND UP0, UPT, UR39, 0x1, UPT ;  /* 0x000000012700788c */ /* 0x000fe2000bf05270 */
[----:B------:R-:W-:Y:S01]  /*7060*/  LOP3.LUT P0, RZ, R53, 0x90, RZ, 0xc0, !PT ;  /* 0x0000009035ff7812 */ /* 0x000fe2000780c0ff */
[----:B------:R-:W-:Y:S01]  /*7070*/  USHF.L.U32 UR50, UR20, 0x6, URZ ;  /* 0x0000000614327899 */ /* 0x000fe200080006ff */
[----:B------:R-:W-:Y:S01]  /*7080*/  BSSY.RECONVERGENT B6, `(.L_x_126) ;  /* 0x0000034000067945 */ /* 0x000fe20003800200 */
[----:B------:R-:W-:Y:S01]  /*7090*/  USHF.L.U32 UR49, UR28, 0x7, URZ ;  /* 0x000000071c317899 */ /* 0x000fe200080006ff */
[----:B------:R-:W-:Y:S06]  /*70a0*/  IADD3 R56, PT, PT, R56, 0x1, RZ ;  /* 0x0000000138387810 */ /* 0x000fec0007ffe0ff */
[----:B------:R-:W2:Y:S01]  /*70b0*/  @!UP0 LDCU.128 UR12, c[0x0][0xb10] ;  /* 0x00016200ff0c87ac */ /* 0x000ea20008000c00 */
[----:B------:R-:W3:Y:S01]  /*70c0*/  @!UP0 LDCU UR5, c[0x0][0xb0c] ;  /* 0x00016180ff0587ac */ /* 0x000ee20008000800 */
[----:B------:R-:W4:Y:S01]  /*70d0*/  @!UP0 LDCU UR10, c[0x0][0xb20] ;  /* 0x00016400ff0a87ac */ /* 0x000f220008000800 */
[----:B--2---:R-:W-:Y:S02]  /*70e0*/  UIMAD.WIDE.U32 UR8, UR38, UR12, URZ ;  /* 0x0000000c260872a5 */ /* 0x004fe4000f8e00ff */
[----:B------:R-:W-:Y:S02]  /*70f0*/  UIMAD.WIDE.U32 UR6, UR37, UR15, URZ ;  /* 0x0000000f250672a5 */ /* 0x000fe4000f8e00ff */
[----:B------:R-:W-:Y:S03]  /*7100*/  @!UP0 UISETP.NE.AND UP1, UPT, UR14, 0x1, UPT ;  /* 0x000000010e00888c */ /* 0x000fe6000bf25270 */
[----:B------:R-:W-:Y:S01]  /*7110*/  @!UP0 UMOV UR4, UR9 ;  /* 0x0000000900048c82 */ /* 0x000fe20008000000 */
[----:B---3--:R-:W-:Y:S02]  /*7120*/  @!UP0 UISETP.NE.AND UP2, UPT, UR5, 0x1, UPT ;  /* 0x000000010500888c */ /* 0x008fe4000bf45270 */
[----:B------:R-:W-:Y:S01]  /*7130*/  @!UP0 USHF.R.U32.HI UR4, URZ, UR13, UR4 ;  /* 0x0000000dff048299 */ /* 0x000fe20008011604 */
[----:B------:R-:W-:Y:S02]  /*7140*/  @!UP0 UMOV UR6, UR7 ;  /* 0x0000000700068c82 */ /* 0x000fe40008000000 */
[----:B----4-:R-:W-:Y:S02]  /*7150*/  @!UP0 USHF.R.U32.HI UR6, URZ, UR10, UR6 ;  /* 0x0000000aff068299 */ /* 0x010fe40008011606 */
[----:B------:R-:W-:Y:S02]  /*7160*/  @!UP0 USEL UR7, UR38, UR4, !UP2 ;  /* 0x0000000426078287 */ /* 0x000fe4000d000000 */
[----:B------:R-:W-:Y:S04]  /*7170*/  @!UP0 USEL UR6, UR37, UR6, !UP1 ;  /* 0x0000000625068287 */ /* 0x000fe8000c800000 */
[----:B------:R-:W-:Y:S02]  /*7180*/  @!UP0 UIADD3 UR4, UPT, UPT, -UR7, UR6, URZ ;  /* 0x0000000607048290 */ /* 0x000fe4000fffe1ff */
[----:B------:R-:W-:Y:S02]  /*7190*/  @!UP0 UIADD3 UR6, UPT, UPT, UR7, -UR6, URZ ;  /* 0x8000000607068290 */ /* 0x000fe4000fffe0ff */
[----:B------:R-:W-:Y:S02]  /*71a0*/  @!UP0 UIMAD UR38, UR4, UR5, UR38 ;  /* 0x00000005042682a4 */ /* 0x000fe4000f8e0226 */
[----:B------:R-:W-:Y:S01]  /*71b0*/  @!UP0 UIMAD UR37, UR6, UR14, UR37 ;  /* 0x0000000e062582a4 */ /* 0x000fe2000f8e0225 */
[----:B------:R-:W-:Y:S11]  /*71c0*/  @!P0 BRA `(.L_x_127) ;  /* 0x00000000007c8947 */ /* 0x000ff60003800000 */
[----:B------:R-:W2:Y:S01]  /*71d0*/  LDCU.64 UR8, c[0x4][0x80] ;  /* 0x01001000ff0877ac */ /* 0x000ea20008000a00 */
[----:B------:R-:W-:Y:S01]  /*71e0*/  MOV R2, 0x0 ;  /* 0x0000000000027802 */ /* 0x000fe20000000f00 */
[----:B------:R-:W-:Y:S02]  /*71f0*/  HFMA2 R12, -RZ, RZ, 0, 5.9604644775390625e-08 ;  /* 0x00000001ff0c7431 */ /* 0x000fe400000001ff */
[----:B------:R-:W-:Y:S01]  /*7200*/  IMAD.MOV.U32 R8, RZ, RZ, 0x70 ;  /* 0x00000070ff087424 */ /* 0x000fe200078e00ff */
[----:B------:R3:W4:Y:S01]  /*7210*/  LDC.64 R14, c[0x4][R2] ;  /* 0x01000000020e7b82 */ /* 0x0007220000000a00 */
[----:B------:R-:W1:Y:S01]  /*7220*/  LDCU.64 UR6, c[0x4][0x88] ;  /* 0x01001100ff0677ac */ /* 0x000e620008000a00 */
[----:B------:R-:W-:Y:S01]  /*7230*/  IMAD.MOV.U32 R13, RZ, RZ, RZ ;  /* 0x000000ffff0d7224 */ /* 0x000fe200078e00ff */
[----:B------:R-:W1:Y:S01]  /*7240*/  LDCU.64 UR4, c[0x4][0x8] ;  /* 0x01000100ff0477ac */ /* 0x000e620008000a00 */
[----:B--2---:R-:W-:Y:S01]  /*7250*/  MOV R5, UR9 ;  /* 0x0000000900057c02 */ /* 0x004fe20008000f00 */
[----:B------:R-:W-:Y:S01]  /*7260*/  IMAD.U32 R4, RZ, RZ, UR8 ;  /* 0x00000008ff047e24 */ /* 0x000fe2000f8e00ff */
[----:B-1----:R-:W-:Y:S01]  /*7270*/  MOV R7, UR7 ;  /* 0x0000000700077c02 */ /* 0x002fe20008000f00 */
[----:B------:R-:W-:Y:S01]  /*7280*/  IMAD.U32 R6, RZ, RZ, UR6 ;  /* 0x00000006ff067e24 */ /* 0x000fe2000f8e00ff */
[----:B------:R-:W-:Y:S01]  /*7290*/  MOV R11, UR5 ;  /* 0x00000005000b7c02 */ /* 0x000fe20008000f00 */
[----:B------:R-:W-:Y:S02]  /*72a0*/  IMAD.U32 R10, RZ, RZ, UR4 ;  /* 0x00000004ff0a7e24 */ /* 0x000fe4000f8e00ff */
[----:B------:R-:W-:Y:S07]  /*72b0*/  LEPC R20, `(.L_x_128) ;  /* 0x000000001014794e */ /* 0x000fee0000000000 */
[----:B---345:R-:W-:Y:S05]  /*72c0*/  CALL.ABS.NOINC R14 ;  /* 0x000000000e007343 */ /* 0x038fea0003c00000 */
.L_x_128:
[----:B------:R-:W1:Y:S01]  /*72d0*/  LDCU.64 UR8, c[0x4][0x80] ;  /* 0x01001000ff0877ac */ /* 0x000e620008000a00 */
[----:B------:R-:W2:Y:S01]  /*72e0*/  LDC.64 R2, c[0x4][R2] ;  /* 0x0100000002027b82 */ /* 0x000ea20000000a00 */
[----:B------:R-:W-:Y:S02]  /*72f0*/  HFMA2 R12, -RZ, RZ, 0, 5.9604644775390625e-08 ;  /* 0x00000001ff0c7431 */ /* 0x000fe400000001ff */
[----:B------:R-:W-:Y:S02]  /*7300*/  IMAD.MOV.U32 R8, RZ, RZ, 0x70 ;  /* 0x00000070ff087424 */ /* 0x000fe400078e00ff */
[----:B------:R-:W-:Y:S01]  /*7310*/  IMAD.MOV.U32 R13, RZ, RZ, RZ ;  /* 0x000000ffff0d7224 */ /* 0x000fe200078e00ff */
[----:B------:R-:W3:Y:S01]  /*7320*/  LDCU.64 UR6, c[0x4][0x88] ;  /* 0x01001100ff0677ac */ /* 0x000ee20008000a00 */
[----:B------:R-:W4:Y:S01]  /*7330*/  LDCU.64 UR4, c[0x4][0x8] ;  /* 0x01000100ff0477ac */ /* 0x000f220008000a00 */
[----:B-1----:R-:W-:Y:S02]  /*7340*/  MOV R4, UR8 ;  /* 0x0000000800047c02 */ /* 0x002fe40008000f00 */
[----:B------:R-:W-:Y:S02]  /*7350*/  MOV R5, UR9 ;  /* 0x0000000900057c02 */ /* 0x000fe40008000f00 */
[----:B---3--:R-:W-:Y:S01]  /*7360*/  MOV R7, UR7 ;  /* 0x0000000700077c02 */ /* 0x008fe20008000f00 */
[----:B------:R-:W-:Y:S01]  /*7370*/  IMAD.U32 R6, RZ, RZ, UR6 ;  /* 0x00000006ff067e24 */ /* 0x000fe2000f8e00ff */
[----:B----4-:R-:W-:Y:S01]  /*7380*/  MOV R11, UR5 ;  /* 0x00000005000b7c02 */ /* 0x010fe20008000f00 */
[----:B------:R-:W-:Y:S02]  /*7390*/  IMAD.U32 R10, RZ, RZ, UR4 ;  /* 0x00000004ff0a7e24 */ /* 0x000fe4000f8e00ff */
[----:B------:R-:W-:Y:S07]  /*73a0*/  LEPC R20, `(.L_x_127) ;  /* 0x000000001014794e */ /* 0x000fee0000000000 */
[----:B--2---:R-:W-:Y:S05]  /*73b0*/  CALL.ABS.NOINC R2 ;  /* 0x0000000002007343 */ /* 0x004fea0003c00000 */
.L_x_127:
[----:B------:R-:W-:Y:S05]  /*73c0*/  BSYNC.RECONVERGENT B6 ;  /* 0x0000000000067941 */ /* 0x000fea0003800200 */
.L_x_126:
[----:B------:R-:W-:Y:S02]  /*73d0*/  ISETP.NE.U32.AND P0, PT, RZ, UR54, PT ;  /* 0x00000036ff007c0c */ /* 0x000fe4000bf05070 */
[C---:B------:R-:W-:Y:S02]  /*73e0*/  ISETP.NE.U32.AND P1, PT, R46.reuse, RZ, PT ;  /* 0x000000ff2e00720c */ /* 0x040fe40003f25070 */
[----:B------:R-:W-:Y:S02]  /*73f0*/  ISETP.NE.U32.AND P4, PT, R46, RZ, PT ;  /* 0x000000ff2e00720c */ /* 0x000fe40003f85070 */
[----:B------:R-:W-:Y:S02]  /*7400*/  ISETP.NE.AND.EX P0, PT, RZ, UR55, PT, P0 ;  /* 0x00000037ff007c0c */ /* 0x000fe4000bf05300 */
[C---:B------:R-:W-:Y:S02]  /*7410*/  ISETP.NE.AND.EX P1, PT, R47.reuse, RZ, PT, P1 ;  /* 0x000000ff2f00720c */ /* 0x040fe40003f25310 */
[----:B------:R-:W-:Y:S02]  /*7420*/  ISETP.NE.AND.EX P4, PT, R47, RZ, P0, P4 ;  /* 0x000000ff2f00720c */ /* 0x000fe40000785340 */
[----:B------:R-:W-:Y:S02]  /*7430*/  ISETP.NE.U32.AND P5, PT, R42, RZ, PT ;  /* 0x000000ff2a00720c */ /* 0x000fe40003fa5070 */
[----:B------:R-:W-:Y:S02]  /*7440*/  ISETP.NE.U32.AND P3, PT, RZ, UR54, PT ;  /* 0x00000036ff007c0c */ /* 0x000fe4000bf65070 */
[----:B------:R-:W-:Y:S02]  /*7450*/  PLOP3.LUT P2, PT, PT, PT, PT, 0x8, 0x80 ;  /* 0x000000000080781c */ /* 0x000fe40003f4e170 */
[----:B------:R-:W-:Y:S02]  /*7460*/  ISETP.NE.AND.EX P5, PT, R43, RZ, PT, P5 ;  /* 0x000000ff2b00720c */ /* 0x000fe40003fa5350 */
[----:B------:R-:W-:Y:S03]  /*7470*/  ISETP.NE.AND.EX P3, PT, RZ, UR55, PT, P3 ;  /* 0x00000037ff007c0c */ /* 0x000fe6000bf65330 */
[----:B------:R-:W-:Y:S01]  /*7480*/  @!P4 PLOP3.LUT P2, PT, P1, PT, PT, 0x80, 0x8 ;  /* 0x000000000008c81c */ /* 0x000fe20000f4f070 */
[----:B------:R-:W-:Y:S01]  /*7490*/  @!UPT UIADD3 URZ, UPT, UPT, URZ, URZ, URZ ;  /* 0x000000fffffff290 */ /* 0x000fe2000fffe0ff */
[----:B------:R-:W-:Y:S11]  /*74a0*/  @!P1 BRA `(.L_x_129) ;  /* 0x0000000000309947 */ /* 0x000ff60003800000 */
        /* <DEDUP_REMOVED lines=12> */
.L_x_129:
[----:B------:R-:W-:Y:S05]  /*7570*/  @!P5 BRA `(.L_x_130) ;  /* 0x000000000024d947 */ /* 0x000fea0003800000 */
[----:B------:R-:W-:Y:S01]  /*7580*/  ISETP.NE.U32.AND P0, PT, R40, RZ, PT ;  /* 0x000000ff2800720c */ /* 0x000fe20003f05070 */
[----:B------:R-:W2:Y:S03]  /*7590*/  LDCU.64 UR4, c[0x0][0x358] ;  /* 0x00006b00ff0477ac */ /* 0x000ea60008000a00 */
[----:B------:R-:W-:Y:S11]  /*75a0*/  ISETP.NE.AND.EX P0, PT, R41, RZ, PT, P0 ;  /* 0x000000ff2900720c */ /* 0x000ff60003f05300 */
[----:B------:R-:W-:Y:S02]  /*75b0*/  @!UPT UIADD3 URZ, UPT, UPT, URZ, URZ, URZ ;  /* 0x000000fffffff290 */ /* 0x000fe4000fffe0ff */
[----:B------:R-:W4:Y:S01]  /*75c0*/  @P0 LDC.64 R2, c[0x0][0x8a8] ;  /* 0x00022a00ff020b82 */ /* 0x000f220000000a00 */
[----:B-1----:R-:W-:Y:S04]  /*75d0*/  @P0 IMAD R0, R42, UR36, RZ ;  /* 0x000000242a000c24 */ /* 0x002fe8000f8e02ff */
[----:B----4-:R-:W-:Y:S05]  /*75e0*/  @P0 IMAD.WIDE R2, R0, 0x4, R2 ;  /* 0x0000000400020825 */ /* 0x010fea00078e0202 */
[----:B--2--5:R2:W5:Y:S02]  /*75f0*/  @P0 LDG.E R24, desc[UR4][R2.64] ;  /* 0x0000000402180981 */ /* 0x024564000c1e1900 */
[----:B--2---:R-:W4:Y:S02]  /*7600*/  @!P0 LDC R24, c[0x0][0x8a0] ;  /* 0x00022800ff188b82 */ /* 0x004f240000000800 */
.L_x_130:
[----:B---3-5:R-:W-:Y:S01]  /*7610*/  FSETP.NEU.AND P0, PT, R27, RZ, PT ;  /* 0x000000ff1b00720b */ /* 0x028fe20003f0d000 */
[----:B------:R-:W-:Y:S01]  /*7620*/  IMAD.SHL.U32 R57, R48, 0x2, RZ ;  /* 0x0000000230397824 */ /* 0x000fe200078e00ff */
[----:B------:R-:W-:Y:S01]  /*7630*/  SEL R3, RZ, 0xffffffff, P3 ;  /* 0xffffffffff037807 */ /* 0x000fe20001800000 */
[----:B------:R-:W-:Y:S01]  /*7640*/  BSSY B1, `(.L_x_131) ;  /* 0x0000033000017945 */ /* 0x000fe20003800000 */
[----:B------:R-:W-:Y:S01]  /*7650*/  @!P4 LOP3.LUT P3, RZ, R50, 0xff, RZ, 0xc0, !PT ;  /* 0x000000ff32ffc812 */ /* 0x000fe2000786c0ff */
[----:B------:R-:W-:Y:S01]  /*7660*/  IMAD.MOV.U32 R64, RZ, RZ, 0x1 ;  /* 0x00000001ff407424 */ /* 0x000fe200078e00ff */
[----:B-1----:R-:W-:Y:S01]  /*7670*/  @!P4 SEL R0, RZ, 0xffffffff, P0 ;  /* 0xffffffffff00c807 */ /* 0x002fe20000000000 */
[----:B------:R-:W-:Y:S01]  /*7680*/  IMAD R25, R22, 0x40, R23 ;  /* 0x0000004016197824 */ /* 0x000fe200078e0217 */
[----:B------:R-:W-:Y:S01]  /*7690*/  LOP3.LUT R60, R60, 0x1, RZ, 0x3c, !PT ;  /* 0x000000013c3c7812 */ /* 0x000fe200078e3cff */
[----:B------:R-:W-:Y:S01]  /*76a0*/  IMAD.MOV.U32 R26, RZ, RZ, RZ ;  /* 0x000000ffff1a7224 */ /* 0x000fe200078e00ff */
[----:B------:R-:W-:Y:S02]  /*76b0*/  @P2 SEL R0, R3, R0, !P3 ;  /* 0x0000000003002207 */ /* 0x000fe40005800000 */
[----:B------:R-:W-:Y:S02]  /*76c0*/  CS2R R38, SRZ ;  /* 0x0000000000267805 */ /* 0x000fe4000001ff00 */
[----:B------:R-:W-:Y:S02]  /*76d0*/  LEA R54, R22, UR43, 0x3 ;  /* 0x0000002b16367c11 */ /* 0x000fe4000f8e18ff */
[----:B------:R-:W-:Y:S02]  /*76e0*/  CS2R R36, SRZ ;  /* 0x0000000000247805 */ /* 0x000fe4000001ff00 */
[----:B------:R-:W-:Y:S02]  /*76f0*/  @!P4 LOP3.LUT R0, R0, 0x1, RZ, 0xc0, !PT ;  /* 0x000000010000c812 */ /* 0x000fe400078ec0ff */
[----:B------:R-:W-:Y:S02]  /*7700*/  CS2R R30, SRZ ;  /* 0x00000000001e7805 */ /* 0x000fe4000001ff00 */
[----:B------:R-:W-:Y:S02]  /*7710*/  SEL R2, RZ, 0xffffffff, P0 ;  /* 0xffffffffff027807 */ /* 0x000fe40000000000 */
[----:B------:R-:W-:Y:S02]  /*7720*/  CS2R R28, SRZ ;  /* 0x00000000001c7805 */ /* 0x000fe4000001ff00 */
[----:B------:R-:W-:Y:S01]  /*7730*/  ISETP.NE.U32.OR P6, PT, R0, 0x1, P4 ;  /* 0x000000010000780c */ /* 0x000fe200027c5470 */
[----:B------:R-:W-:Y:S01]  /*7740*/  VIADD R63, R57, UR43 ;  /* 0x0000002b393f7c36 */ /* 0x000fe20008000000 */
[----:B------:R-:W-:Y:S02]  /*7750*/  LOP3.LUT P4, R55, R50, 0xff, RZ, 0xc0, !PT ;  /* 0x000000ff32377812 */ /* 0x000fe4000788c0ff */
[----:B------:R-:W-:Y:S02]  /*7760*/  P2R R62, PR, RZ, 0x40 ;  /* 0x00000040ff3e7803 */ /* 0x000fe40000000000 */
[----:B------:R-:W-:Y:S04]  /*7770*/  @P1 SEL R2, R3, R2, !P4 ;  /* 0x0000000203021207 */ /* 0x000fe80006000000 */
[----:B------:R-:W-:Y:S03]  /*7780*/  LOP3.LUT R2, R2, 0x1, RZ, 0xc0, !PT ;  /* 0x0000000102027812 */ /* 0x000fe600078ec0ff */
[----:B------:R-:W-:Y:S02]  /*7790*/  @P6 SHF.L.U32 R0, R60, 0x1f, RZ ;  /* 0x0000001f3c006819 */ /* 0x000fe400000006ff */
[----:B------:R-:W-:Y:S02]  /*77a0*/  ISETP.NE.U32.AND P5, PT, R2, 0x1, PT ;  /* 0x000000010200780c */ /* 0x000fe40003fa5070 */
[----:B------:R1:W2:Y:S02]  /*77b0*/  @P6 SYNCS.PHASECHK.TRANS64.TRYWAIT P3, [UR43+0x1a0], R0 ;  /* 0x0001a000ff0065a7 */ /* 0x0002a4000806112b */
[----:B------:R-:W-:Y:S02]  /*77c0*/  P2R R65, PR, RZ, 0x20 ;  /* 0x00000020ff417803 */ /* 0x000fe40000000000 */
[----:B-1----:R-:W-:Y:S04]  /*77d0*/  SHF.L.U32 R0, R59, 0x1f, RZ ;  /* 0x0000001f3b007819 */ /* 0x002fe800000006ff */
[----:B------:R1:W3:Y:S01]  /*77e0*/  SYNCS.PHASECHK.TRANS64.TRYWAIT P2, [R54+URZ+0x210], R0 ;  /* 0x00021000360075a7 */ /* 0x0002e200080411ff */
[----:B--2---:R-:W-:Y:S01]  /*77f0*/  @P6 SEL R64, RZ, 0x1, !P3 ;  /* 0x00000001ff406807 */ /* 0x004fe20005800000 */
[----:B-1----:R-:W-:Y:S06]  /*7800*/  @!P6 BRA `(.L_x_132) ;  /* 0x000000000058e947 */ /* 0x002fec0003800000 */
[----:B------:R-:W-:Y:S01]  /*7810*/  VIADD R2, R63, 0x300 ;  /* 0x000003003f027836 */ /* 0x000fe20000000000 */
[----:B------:R-:W-:Y:S01]  /*7820*/  LOP3.LUT P6, RZ, R49, 0x40, RZ, 0xc0, !PT ;  /* 0x0000004031ff7812 */ /* 0x000fe200078cc0ff */
[----:B------:R-:W-:Y:S01]  /*7830*/  BSSY B0, `(.L_x_133) ;  /* 0x000000e000007945 */ /* 0x000fe20003800000 */
[----:B------:R-:W-:Y:S01]  /*7840*/  ISETP.NE.AND P1, PT, R64, RZ, PT ;  /* 0x000000ff4000720c */ /* 0x000fe20003f25270 */
[----:B------:R-:W-:Y:S01]  /*7850*/  @P5 VIADD R4, R63, 0x310 ;  /* 0x000003103f045836 */ /* 0x000fe20000000000 */
[----:B------:R-:W-:Y:S01]  /*7860*/  PLOP3.LUT P0, PT, PT, PT, PT, 0x8, 0x80 ;  /* 0x000000000080781c */ /* 0x000fe20003f0e170 */
[----:B------:R-:W-:Y:S01]  /*7870*/  IMAD.MOV.U32 R39, RZ, RZ, RZ ;  /* 0x000000ffff277224 */ /* 0x000fe200078e00ff */
[----:B------:R-:W-:Y:S02]  /*7880*/  @P5 PLOP3.LUT P0, PT, P6, PT, PT, 0x80, 0x8 ;  /* 0x000000000008581c */ /* 0x000fe4000370f070 */
[----:B------:R-:W-:Y:S02]  /*7890*/  CS2R R36, SRZ ;  /* 0x0000000000247805 */ /* 0x000fe4000001ff00 */
[----:B------:R-:W-:Y:S02]  /*78a0*/  CS2R R30, SRZ ;  /* 0x00000000001e7805 */ /* 0x000fe4000001ff00 */
[----:B------:R-:W-:Y:S07]  /*78b0*/  CS2R R28, SRZ ;  /* 0x00000000001c7805 */ /* 0x000fee000001ff00 */
[----:B------:R-:W-:Y:S01]  /*78c0*/  @P0 VIADD R4, R2, 0xfffffff0 ;  /* 0xfffffff002040836 */ /* 0x000fe20000000000 */
[----:B------:R-:W-:Y:S06]  /*78d0*/  @P1 BRA `(.L_x_134) ;  /* 0x00000000000c1947 */ /* 0x000fec0003800000 */
[----:B------:R-:W-:Y:S04]  /*78e0*/  SHF.L.U32 R3, R60, 0x1f, RZ ;  /* 0x0000001f3c037819 */ /* 0x000fe800000006ff */
[----:B------:R-:W1:Y:S02]  /*78f0*/  SYNCS.PHASECHK.TRANS64.TRYWAIT P0, [UR43+0x1a0], R3 ;  /* 0x0001a003ff0075a7 */ /* 0x000e64000800112b */
[----:B-1----:R-:W-:Y:S05]  /*7900*/  @!P0 BRA `(.L_x_135) ;  /* 0x0000003800608947 */ /* 0x002fea0003800000 */
.L_x_134:
[----:B------:R-:W-:Y:S05]  /*7910*/  BSYNC B0 ;  /* 0x0000000000007941 */ /* 0x000fea0003800000 */
.L_x_133:
[----:B------:R-:W-:Y:S01]  /*7920*/  ISETP.NE.AND P0, PT, R65, RZ, PT ;  /* 0x000000ff4100720c */ /* 0x000fe20003f05270 */
[----:B------:R-:W-:Y:S11]  /*7930*/  HFMA2 R26, -RZ, RZ, 0, 5.9604644775390625e-08 ;  /* 0x00000001ff1a7431 */ /* 0x000ff600000001ff */
[----:B------:R-:W-:Y:S01]  /*7940*/  @!UPT UIADD3 URZ, UPT, UPT, URZ, URZ, URZ ;  /* 0x000000fffffff290 */ /* 0x000fe2000fffe0ff */
[----:B------:R2:W1:Y:S04]  /*7950*/  @P0 LDS.128 R36, [R4] ;  /* 0x0000000004240984 */ /* 0x0004680000000c00 */
[----:B------:R2:W1:Y:S02]  /*7960*/  @P0 LDS.128 R28, [R57+UR43+0x300] ;  /* 0x0003002b391c0984 */ /* 0x0004640008000c00 */
.L_x_132:
[----:B------:R-:W-:Y:S05]  /*7970*/  BSYNC B1 ;  /* 0x0000000000017941 */ /* 0x000fea0003800000 */
.L_x_131:
[----:B-1----:R-:W-:Y:S04]  /*7980*/  SHF.R.U32.HI R2, RZ, 0x15, R25 ;  /* 0x00000015ff027819 */ /* 0x002fe80000011619 */
[----:B------:R-:W-:Y:S01]  /*7990*/  LOP3.LUT P0, RZ, R2, 0x3, R51, 0x48, !PT ;  /* 0x0000000302ff7812 */ /* 0x000fe20007804833 */
[----:B------:R-:W-:Y:S01]  /*79a0*/  @!UPT UIADD3 URZ, UPT, UPT, URZ, URZ, URZ ;  /* 0x000000fffffff290 */ /* 0x000fe2000fffe0ff */
[----:B---3--:R-:W-:Y:S11]  /*79b0*/  @P2 BRA `(.L_x_136) ;  /* 0x0000000000082947 */ /* 0x008ff60003800000 */
[----:B------:R-:W1:Y:S02]  /*79c0*/  SYNCS.PHASECHK.TRANS64.TRYWAIT P1, [R54+URZ+0x210], R0 ;  /* 0x00021000360075a7 */ /* 0x000e6400080211ff */
[----:B-1----:R-:W-:Y:S05]  /*79d0*/  @!P1 BRA `(.L_x_137) ;  /* 0x0000003800449947 */ /* 0x002fea0003800000 */
.L_x_136:
[----:B------:R-:W-:Y:S05]  /*79e0*/  @!P0 BRA `(.L_x_138) ;  /* 0x0000000000408947 */ /* 0x000fea0003800000 */
[----:B------:R-:W3:Y:S01]  /*79f0*/  LDCU.64 UR8, c[0x4][0x70] ;  /* 0x01000e00ff0877ac */ /* 0x000ee20008000a00 */
[----:B------:R-:W-:Y:S01]  /*7a00*/  MOV R3, 0x0 ;  /* 0x0000000000037802 */ /* 0x000fe20000000f00 */
[----:B------:R-:W-:Y:S02]  /*7a10*/  HFMA2 R12, -RZ, RZ, 0, 5.9604644775390625e-08 ;  /* 0x00000001ff0c7431 */ /* 0x000fe400000001ff */
[----:B------:R-:W-:Y:S02]  /*7a20*/  IMAD.MOV.U32 R8, RZ, RZ, 0x192 ;  /* 0x00000192ff087424 */ /* 0x000fe400078e00ff */
[----:B------:R-:W-:Y:S01]  /*7a30*/  IMAD.MOV.U32 R13, RZ, RZ, RZ ;  /* 0x000000ffff0d7224 */ /* 0x000fe200078e00ff */
[----:B------:R-:W5:Y:S01]  /*7a40*/  LDCU.64 UR6, c[0x4][0x78] ;  /* 0x01000f00ff0677ac */ /* 0x000f620008000a00 */
[----:B------:R-:W1:Y:S01]  /*7a50*/  LDC.64 R2, c[0x4][R3] ;  /* 0x0100000003027b82 */ /* 0x000e620000000a00 */
[----:B------:R-:W4:Y:S01]  /*7a60*/  LDCU.64 UR4, c[0x4][0x10] ;  /* 0x01000200ff0477ac */ /* 0x000f220008000a00 */
[----:B---3--:R-:W-:Y:S01]  /*7a70*/  MOV R5, UR9 ;  /* 0x0000000900057c02 */ /* 0x008fe20008000f00 */
[----:B--2---:R-:W-:Y:S01]  /*7a80*/  IMAD.U32 R4, RZ, RZ, UR8 ;  /* 0x00000008ff047e24 */ /* 0x004fe2000f8e00ff */
[----:B-----5:R-:W-:Y:S01]  /*7a90*/  MOV R7, UR7 ;  /* 0x0000000700077c02 */ /* 0x020fe20008000f00 */
[----:B------:R-:W-:Y:S01]  /*7aa0*/  IMAD.U32 R6, RZ, RZ, UR6 ;  /* 0x00000006ff067e24 */ /* 0x000fe2000f8e00ff */
[----:B----4-:R-:W-:Y:S01]  /*7ab0*/  MOV R11, UR5 ;  /* 0x00000005000b7c02 */ /* 0x010fe20008000f00 */
[----:B------:R-:W-:Y:S02]  /*7ac0*/  IMAD.U32 R10, RZ, RZ, UR4 ;  /* 0x00000004ff0a7e24 */ /* 0x000fe4000f8e00ff */
[----:B------:R-:W-:Y:S07]  /*7ad0*/  LEPC R20, `(.L_x_138) ;  /* 0x000000001014794e */ /* 0x000fee0000000000 */
[----:B-1----:R-:W-:Y:S05]  /*7ae0*/  CALL.ABS.NOINC R2 ;  /* 0x0000000002007343 */ /* 0x002fea0003c00000 */
.L_x_138:
[----:B------:R-:W-:Y:S05]  /*7af0*/  WARPSYNC.ALL ;  /* 0x0000000000007948 */ /* 0x000fea0003800000 */
[----:B------:R-:W-:Y:S01]  /*7b00*/  R2UR UR4, R25 ;  /* 0x00000000190472ca */ /* 0x000fe200000e0000 */
[--C-:B------:R-:W-:Y:S01]  /*7b10*/  HADD2.F32 R3, -RZ, R28.reuse.H0_H0 ;  /* 0x2000001cff037230 */ /* 0x100fe20000004100 */
[----:B------:R-:W-:Y:S01]  /*7b20*/  MOV R66, 0x10 ;  /* 0x0000001000427802 */ /* 0x000fe20000000f00 */
[--C-:B------:R-:W-:Y:S01]  /*7b30*/  HADD2.F32 R20, -RZ, R29.reuse.H0_H0 ;  /* 0x2000001dff147230 */ /* 0x100fe20000004100 */
[----:B------:R-:W-:Y:S01]  /*7b40*/  LOP3.LUT P6, RZ, R49, 0x40, RZ, 0xc0, !PT ;  /* 0x0000004031ff7812 */ /* 0x000fe200078cc0ff */
[----:B------:R-:W-:Y:S01]  /*7b50*/  HADD2.F32 R21, -RZ, R29.H1_H1 ;  /* 0x3000001dff157230 */ /* 0x000fe20000004100 */
[----:B------:R-:W-:Y:S01]  /*7b60*/  ISETP.NE.AND P0, PT, R61, RZ, PT ;  /* 0x000000ff3d00720c */ /* 0x000fe20003f05270 */
[----:B------:R-:W-:Y:S01]  /*7b70*/  BSSY.RECONVERGENT B0, `(.L_x_139) ;  /* 0x0000052000007945 */ /* 0x000fe20003800200 */
[----:B------:R-:W-:Y:S04]  /*7b80*/  SEL R66, R66, 0xfffffff0, !P6 ;  /* 0xfffffff042427807 */ /* 0x000fe80007000000 */
[----:B------:R-:W-:Y:S01]  /*7b90*/  IADD3 R63, PT, PT, R63, R66, RZ ;  /* 0x000000423f3f7210 */ /* 0x000fe20007ffe0ff */
[----:B--2---:R-:W1:Y:S02]  /*7ba0*/  LDTM.x16 R4, tmem[UR4] ;  /* 0x00000004000479ee */ /* 0x004e640008240000 */
[C---:B-1--4-:R-:W-:Y:S01]  /*7bb0*/  FMUL R0, R24.reuse, R4 ;  /* 0x0000000418007220 */ /* 0x052fe20000400000 */
[----:B------:R-:W-:Y:S02]  /*7bc0*/  HADD2.F32 R4, -RZ, R28.H1_H1 ;  /* 0x3000001cff047230 */ /* 0x000fe40000004100 */
[C---:B------:R-:W-:Y:S01]  /*7bd0*/  FMUL R2, R24.reuse, R5 ;  /* 0x0000000518027220 */ /* 0x040fe20000400000 */
[C---:B------:R-:W-:Y:S01]  /*7be0*/  FMUL R7, R24.reuse, R7 ;  /* 0x0000000718077220 */ /* 0x040fe20000400000 */
[C---:B------:R-:W-:Y:S01]  /*7bf0*/  FFMA R0, R27.reuse, R3, R0 ;  /* 0x000000031b007223 */ /* 0x040fe20000000000 */
[C---:B------:R-:W-:Y:S01]  /*7c00*/  FMUL R3, R24.reuse, R6 ;  /* 0x0000000618037220 */ /* 0x040fe20000400000 */
[C---:B------:R-:W-:Y:S01]  /*7c10*/  FFMA R2, R27.reuse, R4, R2 ;  /* 0x000000041b027223 */ /* 0x040fe20000000002 */
[C---:B------:R-:W-:Y:S01]  /*7c20*/  FMUL R4, R24.reuse, R8 ;  /* 0x0000000818047220 */ /* 0x040fe20000400000 */
[C---:B------:R-:W-:Y:S01]  /*7c30*/  FMUL R8, R24.reuse, R12 ;  /* 0x0000000c18087220 */ /* 0x040fe20000400000 */
[----:B------:R-:W-:Y:S01]  /*7c40*/  FMUL R12, R24, R16 ;  /* 0x00000010180c7220 */ /* 0x000fe20000400000 */
[--C-:B------:R-:W-:Y:S01]  /*7c50*/  HADD2.F32 R16, -RZ, R30.reuse.H0_H0 ;  /* 0x2000001eff107230 */ /* 0x100fe20000004100 */
[----:B------:R-:W-:Y:S01]  /*7c60*/  F2FP.F16.F32.PACK_AB R32, R2, R0 ;  /* 0x000000000220723e */ /* 0x000fe200000000ff */
[----:B------:R-:W-:Y:S02]  /*7c70*/  HADD2.F32 R0, -RZ, R30.H1_H1 ;  /* 0x3000001eff007230 */ /* 0x000fe40000004100 */
[C---:B------:R-:W-:Y:S01]  /*7c80*/  FMUL R5, R24.reuse, R9 ;  /* 0x0000000918057220 */ /* 0x040fe20000400000 */
[C---:B------:R-:W-:Y:S01]  /*7c90*/  FFMA R3, R27.reuse, R20, R3 ;  /* 0x000000141b037223 */ /* 0x040fe20000000003 */
[C---:B------:R-:W-:Y:S01]  /*7ca0*/  FFMA R7, R27.reuse, R21, R7 ;  /* 0x000000151b077223 */ /* 0x040fe20000000007 */
[--C-:B------:R-:W-:Y:S02]  /*7cb0*/  HADD2.F32 R2, -RZ, R31.reuse.H0_H0 ;  /* 0x2000001fff027230 */ /* 0x100fe40000004100 */
[C---:B------:R-:W-:Y:S01]  /*7cc0*/  FFMA R4, R27.reuse, R16, R4 ;  /* 0x000000101b047223 */ /* 0x040fe20000000004 */
[C---:B------:R-:W-:Y:S01]  /*7cd0*/  FMUL R6, R24.reuse, R10 ;  /* 0x0000000a18067220 */ /* 0x040fe20000400000 */
[C---:B------:R-:W-:Y:S01]  /*7ce0*/  FFMA R5, R27.reuse, R0, R5 ;  /* 0x000000001b057223 */ /* 0x040fe20000000005 */
[----:B------:R-:W-:Y:S02]  /*7cf0*/  HADD2.F32 R16, -RZ, R31.H1_H1 ;  /* 0x3000001fff107230 */ /* 0x000fe40000004100 */
[C---:B------:R-:W-:Y:S01]  /*7d00*/  FMUL R11, R24.reuse, R11 ;  /* 0x0000000b180b7220 */ /* 0x040fe20000400000 */
[--C-:B------:R-:W-:Y:S02]  /*7d10*/  HADD2.F32 R0, -RZ, R36.reuse.H0_H0 ;  /* 0x20000024ff007230 */ /* 0x100fe40000004100 */
[----:B------:R-:W-:Y:S01]  /*7d20*/  FFMA R6, R27, R2, R6 ;  /* 0x000000021b067223 */ /* 0x000fe20000000006 */
[----:B------:R-:W-:Y:S01]  /*7d30*/  F2FP.F16.F32.PACK_AB R33, R7, R3 ;  /* 0x000000030721723e */ /* 0x000fe200000000ff */
[----:B------:R-:W-:Y:S02]  /*7d40*/  HADD2.F32 R2, -RZ, R36.H1_H1 ;  /* 0x30000024ff027230 */ /* 0x000fe40000004100 */
[C---:B------:R-:W-:Y:S01]  /*7d50*/  FFMA R11, R27.reuse, R16, R11 ;  /* 0x000000101b0b7223 */ /* 0x040fe2000000000b */
[C---:B------:R-:W-:Y:S01]  /*7d60*/  FMUL R9, R24.reuse, R13 ;  /* 0x0000000d18097220 */ /* 0x040fe20000400000 */
[--C-:B------:R-:W-:Y:S02]  /*7d70*/  HADD2.F32 R3, -RZ, R37.reuse.H0_H0 ;  /* 0x20000025ff037230 */ /* 0x100fe40000004100 */
[C---:B------:R-:W-:Y:S01]  /*7d80*/  FFMA R8, R27.reuse, R0, R8 ;  /* 0x000000001b087223 */ /* 0x040fe20000000008 */
[C---:B------:R-:W-:Y:S01]  /*7d90*/  FMUL R10, R24.reuse, R14 ;  /* 0x0000000e180a7220 */ /* 0x040fe20000400000 */
[----:B------:R-:W-:Y:S02]  /*7da0*/  HADD2.F32 R0, -RZ, R37.H1_H1 ;  /* 0x30000025ff007230 */ /* 0x000fe40000004100 */
[C---:B------:R-:W-:Y:S01]  /*7db0*/  FMUL R15, R24.reuse, R15 ;  /* 0x0000000f180f7220 */ /* 0x040fe20000400000 */
[C---:B------:R-:W-:Y:S01]  /*7dc0*/  FFMA R9, R27.reuse, R2, R9 ;  /* 0x000000021b097223 */ /* 0x040fe20000000009 */
[----:B------:R-:W-:Y:S01]  /*7dd0*/  FFMA R10, R27, R3, R10 ;  /* 0x000000031b0a7223 */ /* 0x000fe2000000000a */
[--C-:B------:R-:W-:Y:S01]  /*7de0*/  HADD2.F32 R2, -RZ, R38.reuse.H0_H0 ;  /* 0x20000026ff027230 */ /* 0x100fe20000004100 */
[----:B------:R-:W-:Y:S01]  /*7df0*/  F2FP.F16.F32.PACK_AB R34, R5, R4 ;  /* 0x000000040522723e */ /* 0x000fe200000000ff */
[----:B------:R-:W-:Y:S02]  /*7e00*/  HADD2.F32 R3, -RZ, R38.H1_H1 ;  /* 0x30000026ff037230 */ /* 0x000fe40000004100 */
[----:B------:R-:W-:Y:S01]  /*7e10*/  FFMA R15, R27, R0, R15 ;  /* 0x000000001b0f7223 */ /* 0x000fe2000000000f */
[C---:B------:R-:W-:Y:S01]  /*7e20*/  FMUL R13, R24.reuse, R17 ;  /* 0x00000011180d7220 */ /* 0x040fe20000400000 */
[--C-:B------:R-:W-:Y:S02]  /*7e30*/  HADD2.F32 R4, -RZ, R39.reuse.H0_H0 ;  /* 0x20000027ff047230 */ /* 0x100fe40000004100 */
[C---:B------:R-:W-:Y:S01]  /*7e40*/  FMUL R14, R24.reuse, R18 ;  /* 0x00000012180e7220 */ /* 0x040fe20000400000 */
[----:B------:R-:W-:Y:S02]  /*7e50*/  HADD2.F32 R0, -RZ, R39.H1_H1 ;  /* 0x30000027ff007230 */ /* 0x000fe40000004100 */
[----:B------:R-:W-:Y:S01]  /*7e60*/  FMUL R19, R24, R19 ;  /* 0x0000001318137220 */ /* 0x000fe20000400000 */
[----:B------:R-:W-:Y:S01]  /*7e70*/  F2FP.F16.F32.PACK_AB R35, R11, R6 ;  /* 0x000000060b23723e */ /* 0x000fe200000000ff */
[C---:B------:R-:W-:Y:S01]  /*7e80*/  FFMA R12, R27.reuse, R2, R12 ;  /* 0x000000021b0c7223 */ /* 0x040fe2000000000c */
[C---:B------:R-:W-:Y:S01]  /*7e90*/  FFMA R13, R27.reuse, R3, R13 ;  /* 0x000000031b0d7223 */ /* 0x040fe2000000000d */
[C---:B------:R-:W-:Y:S01]  /*7ea0*/  FFMA R14, R27.reuse, R4, R14 ;  /* 0x000000041b0e7223 */ /* 0x040fe2000000000e */
[----:B------:R-:W-:Y:S01]  /*7eb0*/  FFMA R19, R27, R0, R19 ;  /* 0x000000001b137223 */ /* 0x000fe20000000013 */
[----:B------:R1:W-:Y:S01]  /*7ec0*/  STS.128 [R57+UR43+0x300], R32 ;  /* 0x0003002039007988 */ /* 0x0003e20008000c2b */
[----:B------:R-:W-:Y:S02]  /*7ed0*/  F2FP.F16.F32.PACK_AB R8, R9, R8 ;  /* 0x000000080908723e */ /* 0x000fe400000000ff */
[----:B------:R-:W-:Y:S02]  /*7ee0*/  F2FP.F16.F32.PACK_AB R9, R15, R10 ;  /* 0x0000000a0f09723e */ /* 0x000fe400000000ff */
[----:B------:R-:W-:Y:S02]  /*7ef0*/  F2FP.F16.F32.PACK_AB R10, R13, R12 ;  /* 0x0000000c0d0a723e */ /* 0x000fe400000000ff */
[----:B------:R-:W-:Y:S05]  /*7f00*/  F2FP.F16.F32.PACK_AB R11, R19, R14 ;  /* 0x0000000e130b723e */ /* 0x000fea00000000ff */
[----:B------:R1:W-:Y:S01]  /*7f10*/  STS.128 [R63+0x300], R8 ;  /* 0x000300083f007388 */ /* 0x0003e20000000c00 */
[----:B------:R-:W-:Y:S01]  /*7f20*/  @!PT LDS RZ, [RZ] ;  /* 0x00000000fffff984 */ /* 0x000fe20000000800 */
[----:B------:R-:W-:Y:S01]  /*7f30*/  @!PT LDS RZ, [RZ] ;  /* 0x00000000fffff984 */ /* 0x000fe20000000800 */
[----:B------:R-:W-:Y:S01]  /*7f40*/  @!PT LDS RZ, [RZ] ;  /* 0x00000000fffff984 */ /* 0x000fe20000000800 */
[----:B------:R-:W-:Y:S01]  /*7f50*/  @!PT LDS RZ, [RZ] ;  /* 0x00000000fffff984 */ /* 0x000fe20000000800 */
[----:B------:R2:W-:Y:S07]  /*7f60*/  MEMBAR.ALL.CTA ;  /* 0x0000000000007992 */ /* 0x0005ee0000008000 */
[----:B--2---:R-:W2:Y:S02]  /*7f70*/  FENCE.VIEW.ASYNC.S ;  /* 0x00000000000073c6 */ /* 0x004ea40000000000 */
[----:B--2---:R-:W-:Y:S06]  /*7f80*/  BAR.SYNC.DEFER_BLOCKING 0x1, 0x80 ;  /* 0x0042000000007b1d */ /* 0x004fec0000010000 */
[----:B------:R-:W-:Y:S05]  /*7f90*/  @P0 BRA `(.L_x_140) ;  /* 0x00000000003c0947 */ /* 0x000fea0003800000 */
[----:B------:R-:W2:Y:S01]  /*7fa0*/  LDCU.64 UR6, c[0x0][0x348] ;  /* 0x00006900ff0677ac */ /* 0x000ea20008000a00 */
[----:B------:R-:W-:Y:S01]  /*7fb0*/  UIADD3 UR4, UPT, UPT, UR43, 0x300, URZ ;  /* 0x000003002b047890 */ /* 0x000fe2000fffe0ff */
[----:B------:R-:W-:Y:S01]  /*7fc0*/  UMOV UR51, UR36 ;  /* 0x0000002400337c82 */ /* 0x000fe20008000000 */
[----:B------:R-:W-:Y:S02]  /*7fd0*/  UIADD3 UR9, UPT, UPT, UR49, 0x40, URZ ;  /* 0x0000004031097890 */ /* 0x000fe4000fffe0ff */
[----:B------:R-:W-:Y:S02]  /*7fe0*/  UIADD3 UR8, UPT, UPT, UR43, 0xb00, URZ ;  /* 0x00000b002b087890 */ /* 0x000fe4000fffe0ff */
[----:B------:R-:W-:Y:S01]  /*7ff0*/  MOV R53, UR4 ;  /* 0x0000000400357c02 */ /* 0x000fe20008000f00 */
[----:B------:R-:W-:Y:S01]  /*8000*/  UMOV UR10, UR50 ;  /* 0x00000032000a7c82 */ /* 0x000fe20008000000 */
[----:B------:R-:W-:Y:S02]  /*8010*/  UMOV UR11, UR36 ;  /* 0x00000024000b7c82 */ /* 0x000fe40008000000 */
[----:B------:R-:W-:Y:S01]  /*8020*/  R2UR UR48, R53 ;  /* 0x00000000353072ca */ /* 0x000fe200000e0000 */
[----:B--2---:R-:W-:Y:S04]  /*8030*/  UIADD3 UR4, UP0, UPT, UR6, 0x680, URZ ;  /* 0x0000068006047890 */ /* 0x004fe8000ff1e0ff */
[----:B------:R-:W-:Y:S09]  /*8040*/  UIADD3.X UR5, UPT, UPT, URZ, UR7, URZ, UP0, !UPT ;  /* 0x00000007ff057290 */ /* 0x000ff200087fe4ff */
[----:B------:R2:W-:Y:S01]  /*8050*/  UTMASTG.3D [UR48], [UR4] ;  /* 0x00000030040073b5 */ /* 0x0005e20008010000 */
[----:B------:R2:W-:Y:S01]  /*8060*/  UTMASTG.3D [UR8], [UR4] ;  /* 0x00000008040073b5 */ /* 0x0005e20008010000 */
[----:B------:R0:W-:Y:S01]  /*8070*/  UTMACMDFLUSH ;  /* 0x00000000000079b7 */ /* 0x0001e20000000000 */
[----:B--2---:R-:W-:Y:S04]  /*8080*/  DEPBAR.LE SB0, 0x1 ;  /* 0x000080400000791a */ /* 0x004fe80000000000 */
.L_x_140:
[----:B------:R-:W-:Y:S05]  /*8090*/  BSYNC.RECONVERGENT B0 ;  /* 0x0000000000007941 */ /* 0x000fea0003800200 */
.L_x_139:
[----:B------:R-:W-:Y:S01]  /*80a0*/  BAR.SYNC.DEFER_BLOCKING 0x1, 0x80 ;  /* 0x0042000000007b1d */ /* 0x000fe20000010000 */
[----:B------:R-:W-:Y:S01]  /*80b0*/  ISETP.NE.AND P1, PT, R62, RZ, PT ;  /* 0x000000ff3e00720c */ /* 0x000fe20003f25270 */
[----:B------:R-:W-:Y:S01]  /*80c0*/  UISETP.NE.AND UP0, UPT, UR52, URZ, UPT ;  /* 0x000000ff3400728c */ /* 0x000fe2000bf05270 */
[----:B------:R-:W-:Y:S11]  /*80d0*/  LEA R2, R26, UR43, 0x3 ;  /* 0x0000002b1a027c11 */ /* 0x000ff6000f8e18ff */
[----:B------:R-:W-:Y:S01]  /*80e0*/  @P1 SHF.L.U32 R3, R60, 0x1f, RZ ;  /* 0x0000001f3c031819 */ /* 0x000fe200000006ff */
[----:B------:R-:W-:Y:S06]  /*80f0*/  BRA.U !UP0, `(.L_x_141) ;  /* 0x0000000108247547 */ /* 0x000fec000b800000 */
[----:B------:R-:W-:Y:S01]  /*8100*/  IMAD.U32 R4, RZ, RZ, UR46 ;  /* 0x0000002eff047e24 */ /* 0x000fe2000f8e00ff */
[----:B------:R-:W-:Y:S01]  /*8110*/  MOV R0, UR47 ;  /* 0x0000002f00007c02 */ /* 0x000fe20008000f00 */
[----:B------:R-:W-:Y:S03]  /*8120*/  UIADD3 UR4, UPT, UPT, UR46, 0x1, URZ ;  /* 0x000000012e047890 */ /* 0x000fe6000fffe0ff */
[----:B------:R-:W-:Y:S01]  /*8130*/  @P1 LEA R4, R4, UR43, 0x3 ;  /* 0x0000002b04041c11 */ /* 0x000fe2000f8e18ff */
[----:B------:R-:W-:Y:S04]  /*8140*/  UISETP.NE.AND UP0, UPT, UR4, 0x4, UPT ;  /* 0x000000040400788c */ /* 0x000fe8000bf05270 */
[----:B------:R-:W-:Y:S01]  /*8150*/  @P1 VIADD R4, R4, 0x1c0 ;  /* 0x000001c004041836 */ /* 0x000fe20000000000 */
[----:B------:R-:W-:Y:S04]  /*8160*/  USEL UR46, UR4, URZ, UP0 ;  /* 0x000000ff042e7287 */ /* 0x000fe80008000000 */
[----:B------:R-:W-:Y:S04]  /*8170*/  @P1 PRMT R0, R0, 0x654, R4 ;  /* 0x0000065400001816 */ /* 0x000fe80000000004 */
[----:B------:R2:W-:Y:S04]  /*8180*/  @P1 SYNCS.ARRIVE.TRANS64.RED.A1T0 RZ, [R0+URZ], RZ ;  /* 0x000000ff00ff19a7 */ /* 0x0005e800081004ff */
.L_x_141:
[----:B------:R-:W3:Y:S01]  /*8190*/  @P1 SYNCS.PHASECHK.TRANS64.TRYWAIT P0, [R2+URZ+0x1a0], R3 ;  /* 0x0001a003020015a7 */ /* 0x000ee200080011ff */
[----:B------:R-:W-:Y:S01]  /*81a0*/  BSSY B1, `(.L_x_142) ;  /* 0x0000012000017945 */ /* 0x000fe20003800000 */
[----:B---3--:R-:W-:Y:S03]  /*81b0*/  @P1 SEL R64, RZ, 0x1, !P0 ;  /* 0x00000001ff401807 */ /* 0x008fe60004000000 */
[----:B------:R-:W-:Y:S05]  /*81c0*/  @!P1 BRA `(.L_x_143) ;  /* 0x00000000003c9947 */ /* 0x000fea0003800000 */
[----:B------:R-:W-:Y:S01]  /*81d0*/  ISETP.NE.AND P1, PT, R65, RZ, PT ;  /* 0x000000ff4100720c */ /* 0x000fe20003f25270 */
[----:B------:R-:W-:Y:S01]  /*81e0*/  BSSY B0, `(.L_x_144) ;  /* 0x0000009000007945 */ /* 0x000fe20003800000 */
[----:B------:R-:W-:Y:S11]  /*81f0*/  ISETP.NE.AND P0, PT, R64, RZ, PT ;  /* 0x000000ff4000720c */ /* 0x000ff60003f05270 */
[----:B------:R-:W-:Y:S05]  /*8200*/  @P1 IMAD R4, R26, 0x1000, R57 ;  /* 0x000010001a041824 */ /* 0x000fea00078e0239 */
[----:B------:R-:W-:Y:S05]  /*8210*/  @P1 IADD3 R3, PT, PT, R4, UR43, RZ ;  /* 0x0000002b04031c10 */ /* 0x000fea000fffe0ff */
[----:B------:R-:W-:Y:S01]  /*8220*/  @P1 IMAD.IADD R3, R66, 0x1, R3 ;  /* 0x0000000142031824 */ /* 0x000fe200078e0203 */
[----:B------:R-:W-:Y:S06]  /*8230*/  @P0 BRA `(.L_x_145) ;  /* 0x00000000000c0947 */ /* 0x000fec0003800000 */
[----:B--2---:R-:W-:Y:S04]  /*8240*/  SHF.L.U32 R0, R60, 0x1f, RZ ;  /* 0x0000001f3c007819 */ /* 0x004fe800000006ff */
[----:B------:R-:W2:Y:S02]  /*8250*/  SYNCS.PHASECHK.TRANS64.TRYWAIT P0, [R2+URZ+0x1a0], R0 ;  /* 0x0001a000020075a7 */ /* 0x000ea400080011ff */
[----:B--2---:R-:W-:Y:S05]  /*8260*/  @!P0 BRA `(.L_x_146) ;  /* 0x0000003000348947 */ /* 0x004fea0003800000 */
.L_x_145:
[----:B------:R-:W-:Y:S05]  /*8270*/  BSYNC B0 ;  /* 0x0000000000007941 */ /* 0x000fea0003800000 */
.L_x_144:
[----:B------:R-:W-:Y:S02]  /*8280*/  ISETP.NE.AND P0, PT, R65, RZ, PT ;  /* 0x000000ff4100720c */ /* 0x000fe40003f05270 */
[----:B------:R-:W-:Y:S11]  /*8290*/  IADD3 R26, PT, PT, R26, 0x1, RZ ;  /* 0x000000011a1a7810 */ /* 0x000ff60007ffe0ff */
[----:B------:R3:W4:Y:S04]  /*82a0*/  @P0 LDS.128 R28, [R4+UR43+0x300] ;  /* 0x0003002b041c0984 */ /* 0x0007280008000c00 */
[----:B------:R3:W1:Y:S02]  /*82b0*/  @P0 LDS.128 R36, [R3+0x300] ;  /* 0x0003000003240984 */ /* 0x0006640000000c00 */
.L_x_143:
[----:B------:R-:W-:Y:S05]  /*82c0*/  BSYNC B1 ;  /* 0x0000000000017941 */ /* 0x000fea0003800000 */
.L_x_142:
[----:B--2---:R-:W-:Y:S05]  /*82d0*/  VIADD R0, R25, 0x10 ;  /* 0x0000001019007836 */ /* 0x004fea0000000000 */
[----:B------:R-:W-:Y:S04]  /*82e0*/  SHF.R.U32.HI R0, RZ, 0x15, R0 ;  /* 0x00000015ff007819 */ /* 0x000fe80000011600 */
[----:B------:R-:W-:Y:S11]  /*82f0*/  LOP3.LUT P0, RZ, R0, 0x3, R51, 0x48, !PT ;  /* 0x0000000300ff7812 */ /* 0x000ff60007804833 */
[----:B------:R-:W-:Y:S02]  /*8300*/  @!UPT UIADD3 URZ, UPT, UPT, URZ, URZ, URZ ;  /* 0x000000fffffff290 */ /* 0x000fe4000fffe0ff */
[----:B------:R-:W-:Y:S05]  /*8310*/  @!P0 BRA `(.L_x_147) ;  /* 0x0000000000408947 */ /* 0x000fea0003800000 */
[----:B------:R-:W2:Y:S01]  /*8320*/  LDCU.64 UR8, c[0x4][0x70] ;  /* 0x01000e00ff0877ac */ /* 0x000ea20008000a00 */
[----:B---3--:R-:W-:Y:S01]  /*8330*/  MOV R3, 0x0 ;  /* 0x0000000000037802 */ /* 0x008fe20000000f00 */
[----:B------:R-:W-:Y:S02]  /*8340*/  HFMA2 R12, -RZ, RZ, 0, 5.9604644775390625e-08 ;  /* 0x00000001ff0c7431 */ /* 0x000fe400000001ff */
[----:B-1----:R-:W-:Y:S02]  /*8350*/  IMAD.MOV.U32 R8, RZ, RZ, 0x192 ;  /* 0x00000192ff087424 */ /* 0x002fe400078e00ff */
[----:B------:R-:W-:Y:S01]  /*8360*/  IMAD.MOV.U32 R13, RZ, RZ, RZ ;  /* 0x000000ffff0d7224 */ /* 0x000fe200078e00ff */
[----:B------:R-:W1:Y:S01]  /*8370*/  LDCU.64 UR6, c[0x4][0x78] ;  /* 0x01000f00ff0677ac */ /* 0x000e620008000a00 */
[----:B------:R-:W3:Y:S01]  /*8380*/  LDC.64 R2, c[0x4][R3] ;  /* 0x0100000003027b82 */ /* 0x000ee20000000a00 */
[----:B------:R-:W5:Y:S01]  /*8390*/  LDCU.64 UR4, c[0x4][0x10] ;  /* 0x01000200ff0477ac */ /* 0x000f620008000a00 */
[----:B--2---:R-:W-:Y:S01]  /*83a0*/  MOV R5, UR9 ;  /* 0x0000000900057c02 */ /* 0x004fe20008000f00 */
[----:B------:R-:W-:Y:S01]  /*83b0*/  IMAD.U32 R4, RZ, RZ, UR8 ;  /* 0x00000008ff047e24 */ /* 0x000fe2000f8e00ff */
[----:B-1----:R-:W-:Y:S01]  /*83c0*/  MOV R7, UR7 ;  /* 0x0000000700077c02 */ /* 0x002fe20008000f00 */
[----:B------:R-:W-:Y:S01]  /*83d0*/  IMAD.U32 R6, RZ, RZ, UR6 ;  /* 0x00000006ff067e24 */ /* 0x000fe2000f8e00ff */
[----:B-----5:R-:W-:Y:S01]  /*83e0*/  MOV R11, UR5 ;  /* 0x00000005000b7c02 */ /* 0x020fe20008000f00 */
[----:B------:R-:W-:Y:S02]  /*83f0*/  IMAD.U32 R10, RZ, RZ, UR4 ;  /* 0x00000004ff0a7e24 */ /* 0x000fe4000f8e00ff */
[----:B------:R-:W-:Y:S07]  /*8400*/  LEPC R20, `(.L_x_147) ;  /* 0x000000001014794e */ /* 0x000fee0000000000 */
[----:B---34-:R-:W-:Y:S05]  /*8410*/  CALL.ABS.NOINC R2 ;  /* 0x0000000002007343 */ /* 0x018fea0003c00000 */
.L_x_147:
[----:B------:R-:W-:Y:S01]  /*8420*/  ISETP.NE.AND P6, PT, R62, RZ, PT ;  /* 0x000000ff3e00720c */ /* 0x000fe20003fc5270 */
[----:B------:R-:W-:Y:S05]  /*8430*/  WARPSYNC.ALL ;  /* 0x0000000000007948 */ /* 0x000fea0003800000 */
[----:B------:R-:W-:Y:S01]  /*8440*/  R2UR UR4, R25 ;  /* 0x00000000190472ca */ /* 0x000fe200000e0000 */
[----:B---34-:R-:W-:Y:S01]  /*8450*/  HADD2.F32 R3, -RZ, R28.H0_H0 ;  /* 0x2000001cff037230 */ /* 0x018fe20000004100 */
[----:B------:R-:W-:Y:S01]  /*8460*/  ISETP.NE.AND P0, PT, R61, RZ, PT ;  /* 0x000000ff3d00720c */ /* 0x000fe20003f05270 */
[----:B------:R-:W-:Y:S01]  /*8470*/  HADD2.F32 R20, -RZ, R30.H0_H0 ;  /* 0x2000001eff147230 */ /* 0x000fe20000004100 */
[----:B------:R-:W-:Y:S09]  /*8480*/  BSSY.RECONVERGENT B0, `(.L_x_148) ;  /* 0x0000058000007945 */ /* 0x000ff20003800200 */
[----:B-1----:R-:W1:Y:S02]  /*8490*/  LDTM.x16 R4, tmem[UR4+0x10] ;  /* 0x00001004000479ee */ /* 0x002e640008240000 */
[C---:B-1----:R-:W-:Y:S01]  /*84a0*/  FMUL R0, R24.reuse, R4 ;  /* 0x0000000418007220 */ /* 0x042fe20000400000 */
[----:B------:R-:W-:Y:S02]  /*84b0*/  HADD2.F32 R4, -RZ, R28.H1_H1 ;  /* 0x3000001cff047230 */ /* 0x000fe40000004100 */
[C---:B------:R-:W-:Y:S01]  /*84c0*/  FMUL R2, R24.reuse, R5 ;  /* 0x0000000518027220 */ /* 0x040fe20000400000 */
[--C-:B------:R-:W-:Y:S02]  /*84d0*/  HADD2.F32 R5, -RZ, R29.reuse.H0_H0 ;  /* 0x2000001dff057230 */ /* 0x100fe40000004100 */
[C---:B------:R-:W-:Y:S01]  /*84e0*/  FFMA R0, R27.reuse, R3, R0 ;  /* 0x000000031b007223 */ /* 0x040fe20000000000 */
[C---:B------:R-:W-:Y:S01]  /*84f0*/  FMUL R3, R24.reuse, R6 ;  /* 0x0000000618037220 */ /* 0x040fe20000400000 */
[----:B------:R-:W-:Y:S02]  /*8500*/  HADD2.F32 R6, -RZ, R29.H1_H1 ;  /* 0x3000001dff067230 */ /* 0x000fe40000004100 */
[C---:B------:R-:W-:Y:S01]  /*8510*/  FFMA R2, R27.reuse, R4, R2 ;  /* 0x000000041b027223 */ /* 0x040fe20000000002 */
[C---:B------:R-:W-:Y:S01]  /*8520*/  FMUL R7, R24.reuse, R7 ;  /* 0x0000000718077220 */ /* 0x040fe20000400000 */
[C---:B------:R-:W-:Y:S01]  /*8530*/  FFMA R3, R27.reuse, R5, R3 ;  /* 0x000000051b037223 */ /* 0x040fe20000000003 */
[C---:B------:R-:W-:Y:S01]  /*8540*/  FMUL R4, R24.reuse, R8 ;  /* 0x0000000818047220 */ /* 0x040fe20000400000 */
[----:B------:R-:W-:Y:S01]  /*8550*/  FMUL R5, R24, R9 ;  /* 0x0000000918057220 */ /* 0x000fe20000400000 */
[----:B------:R-:W-:Y:S01]  /*8560*/  F2FP.F16.F32.PACK_AB R32, R2, R0 ;  /* 0x000000000220723e */ /* 0x000fe200000000ff */
[C---:B------:R-:W-:Y:S01]  /*8570*/  FFMA R7, R27.reuse, R6, R7 ;  /* 0x000000061b077223 */ /* 0x040fe20000000007 */
[----:B------:R-:W-:Y:S02]  /*8580*/  HADD2.F32 R0, -RZ, R30.H1_H1 ;  /* 0x3000001eff007230 */ /* 0x000fe40000004100 */
[----:B------:R-:W-:Y:S01]  /*8590*/  FFMA R4, R27, R20, R4 ;  /* 0x000000141b047223 */ /* 0x000fe20000000004 */
[--C-:B------:R-:W-:Y:S02]  /*85a0*/  HADD2.F32 R2, -RZ, R31.reuse.H0_H0 ;  /* 0x2000001fff027230 */ /* 0x100fe40000004100 */
[C---:B------:R-:W-:Y:S01]  /*85b0*/  FMUL R6, R24.reuse, R10 ;  /* 0x0000000a18067220 */ /* 0x040fe20000400000 */
[----:B------:R-:W-:Y:S01]  /*85c0*/  F2FP.F16.F32.PACK_AB R33, R7, R3 ;  /* 0x000000030721723e */ /* 0x000fe200000000ff */
[----:B------:R-:W-:Y:S02]  /*85d0*/  HADD2.F32 R3, -RZ, R31.H1_H1 ;  /* 0x3000001fff037230 */ /* 0x000fe40000004100 */
[C---:B------:R-:W-:Y:S01]  /*85e0*/  FFMA R5, R27.reuse, R0, R5 ;  /* 0x000000001b057223 */ /* 0x040fe20000000005 */
[C---:B------:R-:W-:Y:S01]  /*85f0*/  FMUL R11, R24.reuse, R11 ;  /* 0x0000000b180b7220 */ /* 0x040fe20000400000 */
[--C-:B------:R-:W-:Y:S02]  /*8600*/  HADD2.F32 R7, -RZ, R36.reuse.H0_H0 ;  /* 0x20000024ff077230 */ /* 0x100fe40000004100 */
[C---:B------:R-:W-:Y:S01]  /*8610*/  FMUL R8, R24.reuse, R12 ;  /* 0x0000000c18087220 */ /* 0x040fe20000400000 */
[----:B------:R-:W-:Y:S02]  /*8620*/  HADD2.F32 R0, -RZ, R36.H1_H1 ;  /* 0x30000024ff007230 */ /* 0x000fe40000004100 */
[C---:B------:R-:W-:Y:S01]  /*8630*/  FMUL R9, R24.reuse, R13 ;  /* 0x0000000d18097220 */ /* 0x040fe20000400000 */
[C---:B------:R-:W-:Y:S01]  /*8640*/  FFMA R6, R27.reuse, R2, R6 ;  /* 0x000000021b067223 */ /* 0x040fe20000000006 */
[C---:B------:R-:W-:Y:S01]  /*8650*/  FFMA R11, R27.reuse, R3, R11 ;  /* 0x000000031b0b7223 */ /* 0x040fe2000000000b */
[C---:B------:R-:W-:Y:S01]  /*8660*/  FFMA R8, R27.reuse, R7, R8 ;  /* 0x000000071b087223 */ /* 0x040fe20000000008 */
[C---:B------:R-:W-:Y:S01]  /*8670*/  FFMA R9, R27.reuse, R0, R9 ;  /* 0x000000001b097223 */ /* 0x040fe20000000009 */
[--C-:B------:R-:W-:Y:S02]  /*8680*/  HADD2.F32 R2, -RZ, R37.reuse.H0_H0 ;  /* 0x20000025ff027230 */ /* 0x100fe40000004100 */
[C---:B------:R-:W-:Y:S01]  /*8690*/  FMUL R10, R24.reuse, R14 ;  /* 0x0000000e180a7220 */ /* 0x040fe20000400000 */
[----:B------:R-:W-:Y:S02]  /*86a0*/  HADD2.F32 R0, -RZ, R37.H1_H1 ;  /* 0x30000025ff007230 */ /* 0x000fe40000004100 */
[C---:B------:R-:W-:Y:S01]  /*86b0*/  FMUL R15, R24.reuse, R15 ;  /* 0x0000000f180f7220 */ /* 0x040fe20000400000 */
[C---:B------:R-:W-:Y:S01]  /*86c0*/  FMUL R12, R24.reuse, R16 ;  /* 0x00000010180c7220 */ /* 0x040fe20000400000 */
[C---:B------:R-:W-:Y:S01]  /*86d0*/  FFMA R10, R27.reuse, R2, R10 ;  /* 0x000000021b0a7223 */ /* 0x040fe2000000000a */
[--C-:B------:R-:W-:Y:S02]  /*86e0*/  HADD2.F32 R2, -RZ, R38.reuse.H0_H0 ;  /* 0x20000026ff027230 */ /* 0x100fe40000004100 */
[----:B------:R-:W-:Y:S01]  /*86f0*/  FFMA R15, R27, R0, R15 ;  /* 0x000000001b0f7223 */ /* 0x000fe2000000000f */
[----:B------:R-:W-:Y:S01]  /*8700*/  HADD2.F32 R0, -RZ, R38.H1_H1 ;  /* 0x30000026ff007230 */ /* 0x000fe20000004100 */
[----:B------:R-:W-:Y:S01]  /*8710*/  F2FP.F16.F32.PACK_AB R34, R5, R4 ;  /* 0x000000040522723e */ /* 0x000fe200000000ff */
        /* <DEDUP_REMOVED lines=14> */
[----:B------:R-:W-:Y:S02]  /*8800*/  F2FP.F16.F32.PACK_AB R11, R19, R14 ;  /* 0x0000000e130b723e */ /* 0x000fe400000000ff */
[----:B------:R-:W-:Y:S02]  /*8810*/  MOV R2, UR46 ;  /* 0x0000002e00027c02 */ /* 0x000fe40008000f00 */
[----:B------:R-:W-:Y:S01]  /*8820*/  MOV R0, UR47 ;  /* 0x0000002f00007c02 */ /* 0x000fe20008000f00 */
[----:B------:R1:W-:Y:S01]  /*8830*/  STS.128 [R63+0x1300], R8 ;  /* 0x001300083f007388 */ /* 0x0003e20000000c00 */
[----:B------:R-:W-:Y:S02]  /*8840*/  @P6 LEA R2, R2, UR43, 0x3 ;  /* 0x0000002b02026c11 */ /* 0x000fe4000f8e18ff */
[----:B------:R-:W-:Y:S02]  /*8850*/  @P6 SHF.L.U32 R3, R60, 0x1f, RZ ;  /* 0x0000001f3c036819 */ /* 0x000fe400000006ff */
[----:B------:R-:W-:Y:S01]  /*8860*/  @P6 IADD3 R2, PT, PT, R2, 0x1c0, RZ ;  /* 0x000001c002026810 */ /* 0x000fe20007ffe0ff */
[----:B------:R-:W-:Y:S01]  /*8870*/  @!PT LDS RZ, [RZ] ;  /* 0x00000000fffff984 */ /* 0x000fe20000000800 */
[----:B------:R-:W-:Y:S01]  /*8880*/  @!PT LDS RZ, [RZ] ;  /* 0x00000000fffff984 */ /* 0x000fe20000000800 */
[----:B------:R-:W-:Y:S01]  /*8890*/  @!PT LDS RZ, [RZ] ;  /* 0x00000000fffff984 */ /* 0x000fe20000000800 */
[----:B------:R-:W-:Y:S01]  /*88a0*/  @!PT LDS RZ, [RZ] ;  /* 0x00000000fffff984 */ /* 0x000fe20000000800 */
[----:B------:R2:W-:Y:S06]  /*88b0*/  MEMBAR.ALL.CTA ;  /* 0x0000000000007992 */ /* 0x0005ec0000008000 */
[----:B--2---:R-:W2:Y:S01]  /*88c0*/  FENCE.VIEW.ASYNC.S ;  /* 0x00000000000073c6 */ /* 0x004ea20000000000 */
[----:B------:R-:W-:Y:S02]  /*88d0*/  @P6 PRMT R0, R0, 0x654, R2 ;  /* 0x0000065400006816 */ /* 0x000fe40000000002 */
[----:B------:R-:W-:Y:S01]  /*88e0*/  LEA R2, R26, UR43, 0x3 ;  /* 0x0000002b1a027c11 */ /* 0x000fe2000f8e18ff */
[----:B--2---:R-:W-:Y:S06]  /*88f0*/  BAR.SYNC.DEFER_BLOCKING 0x1, 0x80 ;  /* 0x0042000000007b1d */ /* 0x004fec0000010000 */
[----:B------:R-:W-:Y:S05]  /*8900*/  @P0 BRA `(.L_x_149) ;  /* 0x00000000003c0947 */ /* 0x000fea0003800000 */
[----:B------:R-:W2:Y:S01]  /*8910*/  LDCU.64 UR6, c[0x0][0x348] ;  /* 0x00006900ff0677ac */ /* 0x000ea20008000a00 */
[----:B------:R-:W-:Y:S02]  /*8920*/  UIADD3 UR13, UPT, UPT, UR49, 0x10, URZ ;  /* 0x00000010310d7890 */ /* 0x000fe4000fffe0ff */
[----:B------:R-:W-:Y:S01]  /*8930*/  UIADD3 UR12, UPT, UPT, UR43, 0x1300, URZ ;  /* 0x000013002b0c7890 */ /* 0x000fe2000fffe0ff */
[----:B------:R-:W-:Y:S01]  /*8940*/  UMOV UR14, UR50 ;  /* 0x00000032000e7c82 */ /* 0x000fe20008000000 */
[----:B------:R-:W-:Y:S01]  /*8950*/  UMOV UR15, UR36 ;  /* 0x00000024000f7c82 */ /* 0x000fe20008000000 */
[----:B------:R-:W-:Y:S02]  /*8960*/  UIADD3 UR9, UPT, UPT, UR49, 0x50, URZ ;  /* 0x0000005031097890 */ /* 0x000fe4000fffe0ff */
[----:B------:R-:W-:Y:S01]  /*8970*/  UIADD3 UR8, UPT, UPT, UR43, 0x1b00, URZ ;  /* 0x00001b002b087890 */ /* 0x000fe2000fffe0ff */
[----:B------:R-:W-:Y:S01]  /*8980*/  UMOV UR10, UR50 ;  /* 0x00000032000a7c82 */ /* 0x000fe20008000000 */
[----:B------:R-:W-:Y:S01]  /*8990*/  UMOV UR11, UR36 ;  /* 0x00000024000b7c82 */ /* 0x000fe20008000000 */
[----:B--2---:R-:W-:Y:S04]  /*89a0*/  UIADD3 UR4, UP0, UPT, UR6, 0x680, URZ ;  /* 0x0000068006047890 */ /* 0x004fe8000ff1e0ff */
[----:B------:R-:W-:Y:S09]  /*89b0*/  UIADD3.X UR5, UPT, UPT, URZ, UR7, URZ, UP0, !UPT ;  /* 0x00000007ff057290 */ /* 0x000ff200087fe4ff */
[----:B------:R2:W-:Y:S01]  /*89c0*/  UTMASTG.3D [UR12], [UR4] ;  /* 0x0000000c040073b5 */ /* 0x0005e20008010000 */
[----:B------:R2:W-:Y:S01]  /*89d0*/  UTMASTG.3D [UR8], [UR4] ;  /* 0x00000008040073b5 */ /* 0x0005e20008010000 */
[----:B------:R0:W-:Y:S01]  /*89e0*/  UTMACMDFLUSH ;  /* 0x00000000000079b7 */ /* 0x0001e20000000000 */
[----:B--2---:R-:W-:Y:S04]  /*89f0*/  DEPBAR.LE SB0, 0x1 ;  /* 0x000080400000791a */ /* 0x004fe80000000000 */
.L_x_149:
[----:B------:R-:W-:Y:S05]  /*8a00*/  BSYNC.RECONVERGENT B0 ;  /* 0x0000000000007941 */ /* 0x000fea0003800200 */
.L_x_148:
[----:B------:R-:W-:Y:S01]  /*8a10*/  BAR.SYNC.DEFER_BLOCKING 0x1, 0x80 ;  /* 0x0042000000007b1d */ /* 0x000fe20000010000 */
[----:B------:R-:W-:Y:S04]  /*8a20*/  UIADD3 UR4, UPT, UPT, UR46, 0x1, URZ ;  /* 0x000000012e047890 */ /* 0x000fe8000fffe0ff */
[----:B------:R-:W-:Y:S04]  /*8a30*/  UISETP.NE.AND UP0, UPT, UR4, 0x4, UPT ;  /* 0x000000040400788c */ /* 0x000fe8000bf05270 */
[----:B------:R-:W-:Y:S01]  /*8a40*/  USEL UR44, UR4, URZ, UP0 ;  /* 0x000000ff042c7287 */ /* 0x000fe20008000000 */
[----:B------:R2:W-:Y:S01]  /*8a50*/  @P6 SYNCS.ARRIVE.TRANS64.RED.A1T0 RZ, [R0+URZ], RZ ;  /* 0x000000ff00ff69a7 */ /* 0x0005e200081004ff */
[----:B------:R-:W-:Y:S01]  /*8a60*/  BSSY B1, `(.L_x_150) ;  /* 0x0000013000017945 */ /* 0x000fe20003800000 */
[----:B------:R-:W3:Y:S02]  /*8a70*/  @P6 SYNCS.PHASECHK.TRANS64.TRYWAIT P0, [R2+URZ+0x1a0], R3 ;  /* 0x0001a003020065a7 */ /* 0x000ee400080011ff */
[----:B---3--:R-:W-:Y:S01]  /*8a80*/  @P6 SEL R64, RZ, 0x1, !P0 ;  /* 0x00000001ff406807 */ /* 0x008fe20004000000 */
[----:B--2---:R-:W-:Y:S06]  /*8a90*/  @!P6 BRA `(.L_x_151) ;  /* 0x00000000003ce947 */ /* 0x004fec0003800000 */
[----:B------:R-:W-:Y:S01]  /*8aa0*/  ISETP.NE.AND P1, PT, R65, RZ, PT ;  /* 0x000000ff4100720c */ /* 0x000fe20003f25270 */
[----:B------:R-:W-:Y:S01]  /*8ab0*/  BSSY B0, `(.L_x_152) ;  /* 0x0000009000007945 */ /* 0x000fe20003800000 */
[----:B------:R-:W-:Y:S11]  /*8ac0*/  ISETP.NE.AND P0, PT, R64, RZ, PT ;  /* 0x000000ff4000720c */ /* 0x000ff60003f05270 */
[----:B------:R-:W-:Y:S05]  /*8ad0*/  @P1 IMAD R3, R26, 0x1000, R57 ;  /* 0x000010001a031824 */ /* 0x000fea00078e0239 */
[----:B------:R-:W-:Y:S05]  /*8ae0*/  @P1 IADD3 R0, PT, PT, R3, UR43, RZ ;  /* 0x0000002b03001c10 */ /* 0x000fea000fffe0ff */
[----:B------:R-:W-:Y:S01]  /*8af0*/  @P1 IMAD.IADD R0, R66, 0x1, R0 ;  /* 0x0000000142001824 */ /* 0x000fe200078e0200 */
[----:B------:R-:W-:Y:S06]  /*8b00*/  @P0 BRA `(.L_x_153) ;  /* 0x00000000000c0947 */ /* 0x000fec0003800000 */
[----:B------:R-:W-:Y:S04]  /*8b10*/  SHF.L.U32 R4, R60, 0x1f, RZ ;  /* 0x0000001f3c047819 */ /* 0x000fe800000006ff */
[----:B------:R-:W2:Y:S02]  /*8b20*/  SYNCS.PHASECHK.TRANS64.TRYWAIT P0, [R2+URZ+0x1a0], R4 ;  /* 0x0001a004020075a7 */ /* 0x000ea400080011ff */
[----:B--2---:R-:W-:Y:S05]  /*8b30*/  @!P0 BRA `(.L_x_154) ;  /* 0x0000002800148947 */ /* 0x004fea0003800000 */
.L_x_153:
[----:B------:R-:W-:Y:S05]  /*8b40*/  BSYNC B0 ;  /* 0x0000000000007941 */ /* 0x000fea0003800000 */
.L_x_152:
[----:B------:R-:W-:Y:S02]  /*8b50*/  ISETP.NE.AND P0, PT, R65, RZ, PT ;  /* 0x000000ff4100720c */ /* 0x000fe40003f05270 */
[----:B------:R-:W-:Y:S11]  /*8b60*/  IADD3 R26, PT, PT, R26, 0x1, RZ ;  /* 0x000000011a1a7810 */ /* 0x000ff60007ffe0ff */
[----:B------:R3:W4:Y:S04]  /*8b70*/  @P0 LDS.128 R28, [R3+UR43+0x300] ;  /* 0x0003002b031c0984 */ /* 0x0007280008000c00 */
[----:B------:R3:W1:Y:S02]  /*8b80*/  @P0 LDS.128 R36, [R0+0x300] ;  /* 0x0003000000240984 */ /* 0x0006640000000c00 */
.L_x_151:
[----:B------:R-:W-:Y:S05]  /*8b90*/  BSYNC B1 ;  /* 0x0000000000017941 */ /* 0x000fea0003800000 */
.L_x_150:
[----:B---3--:R-:W-:Y:S05]  /*8ba0*/  VIADD R0, R25, 0x20 ;  /* 0x0000002019007836 */ /* 0x008fea0000000000 */
[----:B------:R-:W-:Y:S04]  /*8bb0*/  SHF.R.U32.HI R0, RZ, 0x15, R0 ;  /* 0x00000015ff007819 */ /* 0x000fe80000011600 */
[----:B------:R-:W-:Y:S11]  /*8bc0*/  LOP3.LUT P0, RZ, R0, 0x3, R51, 0x48, !PT ;  /* 0x0000000300ff7812 */ /* 0x000ff60007804833 */
[----:B------:R-:W-:Y:S02]  /*8bd0*/  @!UPT UIADD3 URZ, UPT, UPT, URZ, URZ, URZ ;  /* 0x000000fffffff290 */ /* 0x000fe4000fffe0ff */
[----:B------:R-:W-:Y:S05]  /*8be0*/  @!P0 BRA `(.L_x_155) ;  /* 0x0000000000408947 */ /* 0x000fea0003800000 */
[----:B------:R-:W3:Y:S01]  /*8bf0*/  LDCU.64 UR8, c[0x4][0x70] ;  /* 0x01000e00ff0877ac */ /* 0x000ee20008000a00 */
[----:B------:R-:W-:Y:S01]  /*8c00*/  MOV R3, 0x0 ;  /* 0x0000000000037802 */ /* 0x000fe20000000f00 */
[----:B------:R-:W-:Y:S02]  /*8c10*/  HFMA2 R12, -RZ, RZ, 0, 5.9604644775390625e-08 ;  /* 0x00000001ff0c7431 */ /* 0x000fe400000001ff */
[----:B-1----:R-:W-:Y:S02]  /*8c20*/  IMAD.MOV.U32 R8, RZ, RZ, 0x192 ;  /* 0x00000192ff087424 */ /* 0x002fe400078e00ff */
[----:B------:R-:W-:Y:S01]  /*8c30*/  IMAD.MOV.U32 R13, RZ, RZ, RZ ;  /* 0x000000ffff0d7224 */ /* 0x000fe200078e00ff */
[----:B------:R-:W1:Y:S01]  /*8c40*/  LDCU.64 UR6, c[0x4][0x78] ;  /* 0x01000f00ff0677ac */ /* 0x000e620008000a00 */
[----:B--2---:R-:W2:Y:S01]  /*8c50*/  LDC.64 R2, c[0x4][R3] ;  /* 0x0100000003027b82 */ /* 0x004ea20000000a00 */
[----:B------:R-:W5:Y:S01]  /*8c60*/  LDCU.64 UR4, c[0x4][0x10] ;  /* 0x01000200ff0477ac */ /* 0x000f620008000a00 */
[----:B---3--:R-:W-:Y:S01]  /*8c70*/  MOV R5, UR9 ;  /* 0x0000000900057c02 */ /* 0x008fe20008000f00 */
[----:B------:R-:W-:Y:S01]  /*8c80*/  IMAD.U32 R4, RZ, RZ, UR8 ;  /* 0x00000008ff047e24 */ /* 0x000fe2000f8e00ff */
[----:B-1----:R-:W-:Y:S01]  /*8c90*/  MOV R7, UR7 ;  /* 0x0000000700077c02 */ /* 0x002fe20008000f00 */
[----:B------:R-:W-:Y:S01]  /*8ca0*/  IMAD.U32 R6, RZ, RZ, UR6 ;  /* 0x00000006ff067e24 */ /* 0x000fe2000f8e00ff */
[----:B-----5:R-:W-:Y:S01]  /*8cb0*/  MOV R11, UR5 ;  /* 0x00000005000b7c02 */ /* 0x020fe20008000f00 */
[----:B------:R-:W-:Y:S02]  /*8cc0*/  IMAD.U32 R10, RZ, RZ, UR4 ;  /* 0x00000004ff0a7e24 */ /* 0x000fe4000f8e00ff */
[----:B------:R-:W-:Y:S07]  /*8cd0*/  LEPC R20, `(.L_x_155) ;  /* 0x000000001014794e */ /* 0x000fee0000000000 */
[----:B--2-4-:R-:W-:Y:S05]  /*8ce0*/  CALL.ABS.NOINC R2 ;  /* 0x0000000002007343 */ /* 0x014fea0003c00000 */
.L_x_155:
[----:B------:R-:W-:Y:S01]  /*8cf0*/  ISETP.NE.AND P6, PT, R62, RZ, PT ;  /* 0x000000ff3e00720c */ /* 0x000fe20003fc5270 */
[----:B------:R-:W-:Y:S05]  /*8d00*/  WARPSYNC.ALL ;  /* 0x0000000000007948 */ /* 0x000fea0003800000 */
[----:B------:R-:W-:Y:S01]  /*8d10*/  R2UR UR4, R25 ;  /* 0x00000000190472ca */ /* 0x000fe200000e0000 */
[----:B----4-:R-:W-:Y:S01]  /*8d20*/  HADD2.F32 R3, -RZ, R28.H0_H0 ;  /* 0x2000001cff037230 */ /* 0x010fe20000004100 */
[----:B------:R-:W-:Y:S01]  /*8d30*/  ISETP.NE.AND P0, PT, R61, RZ, PT ;  /* 0x000000ff3d00720c */ /* 0x000fe20003f05270 */
[----:B------:R-:W-:Y:S01]  /*8d40*/  HADD2.F32 R20, -RZ, R30.H0_H0 ;  /* 0x2000001eff147230 */ /* 0x000fe20000004100 */
[----:B------:R-:W-:Y:S09]  /*8d50*/  BSSY.RECONVERGENT B0, `(.L_x_156) ;  /* 0x0000058000007945 */ /* 0x000ff20003800200 */
[----:B-12---:R-:W1:Y:S02]  /*8d60*/  LDTM.x16 R4, tmem[UR4+0x20] ;  /* 0x00002004000479ee */ /* 0x006e640008240000 */
        /* <DEDUP_REMOVED lines=59> */
[----:B------:R-:W-:Y:S02]  /*9120*/  LEA R3, R26, UR43, 0x3 ;  /* 0x0000002b1a037c11 */ /* 0x000fe4000f8e18ff */
        /* <DEDUP_REMOVED lines=8> */
[----:B------:R-:W-:Y:S01]  /*91b0*/  @P6 SHF.L.U32 R2, R60, 0x1f, RZ ;  /* 0x0000001f3c026819 */ /* 0x000fe200000006ff */
        /* <DEDUP_REMOVED lines=17> */
.L_x_157:
[----:B------:R-:W-:Y:S05]  /*92d0*/  BSYNC.RECONVERGENT B0 ;  /* 0x0000000000007941 */ /* 0x000fea0003800200 */
.L_x_156:
        /* <DEDUP_REMOVED lines=19> */
.L_x_161:
[----:B------:R-:W-:Y:S05]  /*9410*/  BSYNC B0 ;  /* 0x0000000000007941 */ /* 0x000fea0003800000 */
.L_x_160:
[----:B------:R-:W-:Y:S11]  /*9420*/  ISETP.NE.AND P0, PT, R65, RZ, PT ;  /* 0x000000ff4100720c */ /* 0x000ff60003f05270 */
[----:B------:R-:W-:Y:S02]  /*9430*/  @!UPT UIADD3 URZ, UPT, UPT, URZ, URZ, URZ ;  /* 0x000000fffffff290 */ /* 0x000fe4000fffe0ff */
[----:B------:R3:W4:Y:S04]  /*9440*/  @P0 LDS.128 R28, [R26+UR43+0x300] ;  /* 0x0003002b1a1c0984 */ /* 0x0007280008000c00 */
[----:B------:R3:W1:Y:S02]  /*9450*/  @P0 LDS.128 R36, [R66+0x300] ;  /* 0x0003000042240984 */ /* 0x0006640000000c00 */
.L_x_159:
[----:B------:R-:W-:Y:S05]  /*9460*/  BSYNC B1 ;  /* 0x0000000000017941 */ /* 0x000fea0003800000 */
.L_x_158:
[----:B--2---:R-:W-:Y:S05]  /*9470*/  VIADD R0, R25, 0x30 ;  /* 0x0000003019007836 */ /* 0x004fea0000000000 */
[----:B------:R-:W-:Y:S04]  /*9480*/  SHF.R.U32.HI R0, RZ, 0x15, R0 ;  /* 0x00000015ff007819 */ /* 0x000fe80000011600 */
[----:B------:R-:W-:Y:S11]  /*9490*/  LOP3.LUT P0, RZ, R0, 0x3, R51, 0x48, !PT ;  /* 0x0000000300ff7812 */ /* 0x000ff60007804833 */
[----:B------:R-:W-:Y:S02]  /*94a0*/  @!UPT UIADD3 URZ, UPT, UPT, URZ, URZ, URZ ;  /* 0x000000fffffff290 */ /* 0x000fe4000fffe0ff */
[----:B------:R-:W-:Y:S05]  /*94b0*/  @!P0 BRA `(.L_x_163) ;  /* 0x0000000000408947 */ /* 0x000fea0003800000 */
[----:B------:R-:W2:Y:S01]  /*94c0*/  LDCU.64 UR8, c[0x4][0x70] ;  /* 0x01000e00ff0877ac */ /* 0x000ea20008000a00 */
[----:B------:R-:W-:Y:S01]  /*94d0*/  MOV R3, 0x0 ;  /* 0x0000000000037802 */ /* 0x000fe20000000f00 */
        /* <DEDUP_REMOVED lines=14> */
.L_x_163:
[----:B------:R-:W-:Y:S01]  /*95c0*/  ISETP.NE.AND P0, PT, R61, RZ, PT ;  /* 0x000000ff3d00720c */ /* 0x000fe20003f05270 */
[----:B------:R-:W-:Y:S05]  /*95d0*/  WARPSYNC.ALL ;  /* 0x0000000000007948 */ /* 0x000fea0003800000 */
[----:B------:R-:W-:Y:S01]  /*95e0*/  R2UR UR4, R25 ;  /* 0x00000000190472ca */ /* 0x000fe200000e0000 */
[--C-:B----4-:R-:W-:Y:S01]  /*95f0*/  HADD2.F32 R20, -RZ, R28.reuse.H0_H0 ;  /* 0x2000001cff147230 */ /* 0x110fe20000004100 */
[----:B------:R-:W-:Y:S01]  /*9600*/  IADD3 R54, PT, PT, R54, 0x230, RZ ;  /* 0x0000023036367810 */ /* 0x000fe20007ffe0ff */
[----:B------:R-:W-:Y:S01]  /*9610*/  HADD2.F32 R21, -RZ, R28.H1_H1 ;  /* 0x3000001cff157230 */ /* 0x000fe20000004100 */
[----:B------:R-:W-:Y:S01]  /*9620*/  BSSY.RECONVERGENT B0, `(.L_x_164) ;  /* 0x0000054000007945 */ /* 0x000fe20003800200 */
[--C-:B------:R-:W-:Y:S01]  /*9630*/  HADD2.F32 R25, -RZ, R29.reuse.H0_H0 ;  /* 0x2000001dff197230 */ /* 0x100fe20000004100 */
[----:B------:R-:W-:Y:S01]  /*9640*/  LOP3.LUT R54, R54, 0xfefffff8, RZ, 0xc0, !PT ;  /* 0xfefffff836367812 */ /* 0x000fe200078ec0ff */
[----:B---3--:R-:W-:Y:S02]  /*9650*/  HADD2.F32 R26, -RZ, R29.H1_H1 ;  /* 0x3000001dff1a7230 */ /* 0x008fe40000004100 */
[--C-:B------:R-:W-:Y:S02]  /*9660*/  HADD2.F32 R28, -RZ, R30.reuse.H0_H0 ;  /* 0x2000001eff1c7230 */ /* 0x100fe40000004100 */
[----:B------:R-:W-:Y:S02]  /*9670*/  HADD2.F32 R29, -RZ, R30.H1_H1 ;  /* 0x3000001eff1d7230 */ /* 0x000fe40000004100 */
[----:B-1----:R-:W1:Y:S01]  /*9680*/  LDTM.x16 R4, tmem[UR4+0x30] ;  /* 0x00003004000479ee */ /* 0x002e620008240000 */
[----:B------:R-:W-:Y:S01]  /*9690*/  NOP ;  /* 0x0000000000007918 */ /* 0x000fe20000000000 */
[----:B-1----:R1:W-:Y:S01]  /*96a0*/  SYNCS.ARRIVE.TRANS64.RED.A1T0 RZ, [R54+URZ], RZ ;  /* 0x000000ff36ff79a7 */ /* 0x0023e200081004ff */
[--C-:B------:R-:W-:Y:S02]  /*96b0*/  HADD2.F32 R30, -RZ, R31.reuse.H0_H0 ;  /* 0x2000001fff1e7230 */ /* 0x100fe40000004100 */
[----:B------:R-:W-:Y:S02]  /*96c0*/  HADD2.F32 R31, -RZ, R31.H1_H1 ;  /* 0x3000001fff1f7230 */ /* 0x000fe40000004100 */
        /* <DEDUP_REMOVED lines=8> */
[C---:B------:R-:W-:Y:S01]  /*9750*/  FMUL R4, R24.reuse, R4 ;  /* 0x0000000418047220 */ /* 0x040fe20000400000 */
[C---:B------:R-:W-:Y:S01]  /*9760*/  FMUL R5, R24.reuse, R5 ;  /* 0x0000000518057220 */ /* 0x040fe20000400000 */
[C---:B------:R-:W-:Y:S01]  /*9770*/  FMUL R6, R24.reuse, R6 ;  /* 0x0000000618067220 */ /* 0x040fe20000400000 */
[C---:B------:R-:W-:Y:S01]  /*9780*/  FMUL R7, R24.reuse, R7 ;  /* 0x0000000718077220 */ /* 0x040fe20000400000 */
[C---:B------:R-:W-:Y:S01]  /*9790*/  FFMA R4, R27.reuse, R20, R4 ;  /* 0x000000141b047223 */ /* 0x040fe20000000004 */
        /* <DEDUP_REMOVED lines=15> */
[C---:B------:R-:W-:Y:S01]  /*9890*/  FMUL R12, R24.reuse, R16 ;  /* 0x00000010180c7220 */ /* 0x040fe20000400000 */
[C---:B------:R-:W-:Y:S01]  /*98a0*/  FFMA R0, R27.reuse, R32, R0 ;  /* 0x000000201b007223 */ /* 0x040fe20000000000 */
[C---:B------:R-:W-:Y:S01]  /*98b0*/  FMUL R13, R24.reuse, R17 ;  /* 0x00000011180d7220 */ /* 0x040fe20000400000 */
[----:B------:R-:W-:Y:S01]  /*98c0*/  FFMA R2, R27, R33, R2 ;  /* 0x000000211b027223 */ /* 0x000fe20000000002 */
[----:B------:R-:W-:Y:S01]  /*98d0*/  F2FP.F16.F32.PACK_AB R4, R5, R4 ;  /* 0x000000040504723e */ /* 0x000fe200000000ff */
[C---:B------:R-:W-:Y:S01]  /*98e0*/  FMUL R14, R24.reuse, R18 ;  /* 0x00000012180e7220 */ /* 0x040fe20000400000 */
[----:B------:R-:W-:Y:S01]  /*98f0*/  FFMA R3, R27, R34, R3 ;  /* 0x000000221b037223 */ /* 0x000fe20000000003 */
[----:B------:R-:W-:Y:S01]  /*9900*/  F2FP.F16.F32.PACK_AB R5, R7, R6 ;  /* 0x000000060705723e */ /* 0x000fe200000000ff */
[----:B------:R-:W-:Y:S01]  /*9910*/  FFMA R15, R27, R35, R15 ;  /* 0x000000231b0f7223 */ /* 0x000fe2000000000f */
[----:B------:R-:W-:Y:S01]  /*9920*/  FMUL R19, R24, R19 ;  /* 0x0000001318137220 */ /* 0x000fe20000400000 */
[----:B------:R-:W-:Y:S01]  /*9930*/  F2FP.F16.F32.PACK_AB R6, R9, R8 ;  /* 0x000000080906723e */ /* 0x000fe200000000ff */
[----:B------:R-:W-:Y:S01]  /*9940*/  FFMA R12, R27, R36, R12 ;  /* 0x000000241b0c7223 */ /* 0x000fe2000000000c */
[----:B------:R-:W-:Y:S01]  /*9950*/  F2FP.F16.F32.PACK_AB R7, R11, R10 ;  /* 0x0000000a0b07723e */ /* 0x000fe200000000ff */
[C---:B------:R-:W-:Y:S01]  /*9960*/  FFMA R13, R27.reuse, R37, R13 ;  /* 0x000000251b0d7223 */ /* 0x040fe2000000000d */
[C---:B------:R-:W-:Y:S01]  /*9970*/  FFMA R14, R27.reuse, R38, R14 ;  /* 0x000000261b0e7223 */ /* 0x040fe2000000000e */
[----:B------:R-:W-:Y:S01]  /*9980*/  FFMA R19, R27, R39, R19 ;  /* 0x000000271b137223 */ /* 0x000fe20000000013 */
[----:B------:R-:W-:Y:S01]  /*9990*/  F2FP.F16.F32.PACK_AB R16, R2, R0 ;  /* 0x000000000210723e */ /* 0x000fe200000000ff */
[----:B------:R1:W-:Y:S01]  /*99a0*/  STS.128 [R57+UR43+0x3300], R4 ;  /* 0x0033000439007988 */ /* 0x0003e20008000c2b */
        /* <DEDUP_REMOVED lines=27> */
.L_x_165:
[----:B------:R-:W-:Y:S05]  /*9b60*/  BSYNC.RECONVERGENT B0 ;  /* 0x0000000000007941 */ /* 0x000fea0003800200 */
.L_x_164:
[----:B------:R-:W-:Y:S01]  /*9b70*/  BAR.SYNC.DEFER_BLOCKING 0x1, 0x80 ;  /* 0x0042000000007b1d */ /* 0x000fe20000010000 */
[----:B------:R-:W-:Y:S01]  /*9b80*/  UISETP.NE.AND UP0, UPT, UR52, -0x4, UPT ;  /* 0xfffffffc3400788c */ /* 0x000fe2000bf05270 */
[----:B------:R-:W-:Y:S08]  /*9b90*/  IADD3 R22, PT, PT, R22, 0x1, RZ ;  /* 0x0000000116167810 */ /* 0x000ff00007ffe0ff */
[----:B------:R-:W-:Y:S05]  /*9ba0*/  BRA.U !UP0, `(.L_x_166) ;  /* 0x0000000108287547 */ /* 0x000fea000b800000 */
[----:B------:R-:W-:Y:S01]  /*9bb0*/  ISETP.NE.AND P0, PT, R62, RZ, PT ;  /* 0x000000ff3e00720c */ /* 0x000fe20003f05270 */
[----:B------:R-:W-:Y:S01]  /*9bc0*/  IMAD.U32 R2, RZ, RZ, UR46 ;  /* 0x0000002eff027e24 */ /* 0x000fe2000f8e00ff */
[----:B------:R-:W-:Y:S01]  /*9bd0*/  UIADD3 UR4, UPT, UPT, UR46, 0x1, URZ ;  /* 0x000000012e047890 */ /* 0x000fe2000fffe0ff */
[----:B------:R-:W-:Y:S03]  /*9be0*/  IMAD.U32 R0, RZ, RZ, UR47 ;  /* 0x0000002fff007e24 */ /* 0x000fe6000f8e00ff */
[----:B------:R-:W-:Y:S04]  /*9bf0*/  UISETP.NE.AND UP0, UPT, UR4, 0x4, UPT ;  /* 0x000000040400788c */ /* 0x000fe8000bf05270 */
[----:B------:R-:W-:Y:S03]  /*9c00*/  USEL UR46, UR4, URZ, UP0 ;  /* 0x000000ff042e7287 */ /* 0x000fe60008000000 */
[----:B------:R-:W-:Y:S05]  /*9c10*/  @P0 LEA R2, R2, UR43, 0x3 ;  /* 0x0000002b02020c11 */ /* 0x000fea000f8e18ff */
[----:B------:R-:W-:Y:S05]  /*9c20*/  @P0 VIADD R2, R2, 0x1c0 ;  /* 0x000001c002020836 */ /* 0x000fea0000000000 */
[----:B------:R-:W-:Y:S04]  /*9c30*/  @P0 PRMT R0, R0, 0x654, R2 ;  /* 0x0000065400000816 */ /* 0x000fe80000000002 */
[----:B------:R2:W-:Y:S03]  /*9c40*/  @P0 SYNCS.ARRIVE.TRANS64.RED.A1T0 RZ, [R0+URZ], RZ ;  /* 0x000000ff00ff09a7 */ /* 0x0005e600081004ff */
.L_x_166:
[----:B------:R-:W-:Y:S01]  /*9c50*/  R2UR UR4, R52 ;  /* 0x00000000340472ca */ /* 0x000fe200000e0000 */
[----:B------:R-:W-:Y:S01]  /*9c60*/  UISETP.NE.AND UP0, UPT, UR62, URZ, UPT ;  /* 0x000000ff3e00728c */ /* 0x000fe2000bf05270 */
[----:B------:R-:W-:Y:S01]  /*9c70*/  ISETP.NE.AND P0, PT, R56, 0x2, PT ;  /* 0x000000023800780c */ /* 0x000fe20003f05270 */
[----:B------:R-:W-:Y:S01]  /*9c80*/  UIADD3 UR20, UPT, UPT, UR38, UR63, URZ ;  /* 0x0000003f26147290 */ /* 0x000fe2000fffe0ff */
[----:B------:R-:W-:Y:S01]  /*9c90*/  ISETP.NE.AND P1, PT, R22, 0x4, PT ;  /* 0x000000041600780c */ /* 0x000fe20003f25270 */
[----:B------:R-:W-:Y:S01]  /*9ca0*/  UIADD3 UR52, UPT, UPT, UR52, 0x4, URZ ;  /* 0x0000000434347890 */ /* 0x000fe2000fffe0ff */
[----:B------:R-:W-:Y:S01]  /*9cb0*/  SEL R2, RZ, 0x1, P0 ;  /* 0x00000001ff027807 */ /* 0x000fe20000000000 */
[----:B------:R-:W-:Y:S01]  /*9cc0*/  UMOV UR36, UR61 ;  /* 0x0000003d00247c82 */ /* 0x000fe20008000000 */
[----:B--2---:R-:W-:Y:S02]  /*9cd0*/  SEL R0, RZ, 0x1, P1 ;  /* 0x00000001ff007807 */ /* 0x004fe40000800000 */
[----:B------:R-:W-:Y:S02]  /*9ce0*/  LOP3.LUT R58, R58, R2, RZ, 0x3c, !PT ;  /* 0x000000023a3a7212 */ /* 0x000fe400078e3cff */
[----:B------:R-:W-:Y:S01]  /*9cf0*/  LOP3.LUT R59, R59, R0, RZ, 0x3c, !PT ;  /* 0x000000003b3b7212 */ /* 0x000fe200078e3cff */
[----:B------:R-:W-:Y:S01]  /*9d00*/  UIADD3 UR28, UPT, UPT, UR37, UR4, URZ ;  /* 0x00000004251c7290 */ /* 0x000fe2000fffe0ff */
[----:B------:R-:W-:Y:S02]  /*9d10*/  SEL R56, R56, RZ, P0 ;  /* 0x000000ff38387207 */ /* 0x000fe40000000000 */
[----:B------:R-:W-:Y:S01]  /*9d20*/  SEL R22, R22, RZ, P1 ;  /* 0x000000ff16167207 */ /* 0x000fe20000800000 */
[----:B------:R-:W-:Y:S08]  /*9d30*/  BRA.U UP0, `(.L_x_167) ;  /* 0xffffffcd00787547 */ /* 0x000ff0000b83ffff */
[----:B------:R-:W2:Y:S01]  /*9d40*/  LDCU.64 UR4, c[0x0][0x888] ;  /* 0x00011100ff0477ac */ /* 0x000ea20008000a00 */
[----:B------:R-:W3:Y:S01]  /*9d50*/  LDCU.64 UR6, c[0x0][0x890] ;  /* 0x00011200ff0677ac */ /* 0x000ee20008000a00 */
[----:B--2---:R-:W-:Y:S02]  /*9d60*/  ISETP.NE.U32.AND P2, PT, RZ, UR4, PT ;  /* 0x00000004ff007c0c */ /* 0x004fe4000bf45070 */
[----:B---3--:R-:W-:Y:S02]  /*9d70*/  ISETP.NE.U32.AND P1, PT, RZ, UR6, PT ;  /* 0x00000006ff007c0c */ /* 0x008fe4000bf25070 */
[----:B------:R-:W-:Y:S02]  /*9d80*/  ISETP.NE.AND.EX P2, PT, RZ, UR5, PT, P2 ;  /* 0x00000005ff007c0c */ /* 0x000fe4000bf45320 */
[----:B------:R-:W-:-:S13]  /*9d90*/  ISETP.NE.AND.EX P0, PT, RZ, UR7, PT, P1 ;  /* 0x00000007ff007c0c */ /* 0x000fda000bf05310 */
[----:B------:R-:W-:Y:S05]  /*9da0*/  @P2 BRA P0, `(.L_x_168) ;  /* 0x00000000003c2947 */ /* 0x000fea0000000000 */
[----:B------:R-:W-:-:S13]  /*9db0*/  ISETP.NE.AND.EX P1, PT, RZ, UR7, PT, P1 ;  /* 0x00000007ff007c0c */ /* 0x000fda000bf25310 */
[----:B------:R-:W-:Y:S05]  /*9dc0*/  @P1 BRA `(.L_x_169) ;  /* 0x00000000000c1947 */ /* 0x000fea0003800000 */
[----:B------:R-:W-:-:S13]  /*9dd0*/  FSETP.NEU.AND P0, PT, R27, RZ, PT ;  /* 0x000000ff1b00720b */ /* 0x000fda0003f0d000 */
[----:B------:R-:W-:Y:S05]  /*9de0*/  @!P0 EXIT ;  /* 0x000000000000894d */ /* 0x000fea0003800000 */
[----:B------:R-:W-:Y:S05]  /*9df0*/  BRA `(.L_x_168) ;  /* 0x0000000000287947 */ /* 0x000fea0003800000 */
.L_x_169:
[----:B------:R-:W-:Y:S01]  /*9e00*/  ISETP.NE.AND P0, PT, R55, RZ, PT ;  /* 0x000000ff3700720c */ /* 0x000fe20003f05270 */
[----:B------:R-:W-:-:S12]  /*9e10*/  BSSY.RECONVERGENT B0, `(.L_x_168) ;  /* 0x0000008000007945 */ /* 0x000fd80003800200 */
[----:B------:R-:W-:Y:S05]  /*9e20*/  @P0 BRA `(.L_x_170) ;  /* 0x0000000000100947 */ /* 0x000fea0003800000 */
[----:B------:R-:W-:-:S04]  /*9e30*/  ISETP.NE.U32.AND P0, PT, RZ, UR4, PT ;  /* 0x00000004ff007c0c */ /* 0x000fc8000bf05070 */
[----:B------:R-:W-:-:S13]  /*9e40*/  ISETP.NE.AND.EX P0, PT, RZ, UR5, PT, P0 ;  /* 0x00000005ff007c0c */ /* 0x000fda000bf05300 */
[----:B------:R-:W-:Y:S05]  /*9e50*/  @!P0 EXIT ;  /* 0x000000000000894d */ /* 0x000fea0003800000 */
[----:B------:R-:W-:Y:S05]  /*9e60*/  BRA `(.L_x_171) ;  /* 0x0000000000087947 */ /* 0x000fea0003800000 */
.L_x_170:
[----:B------:R-:W-:-:S13]  /*9e70*/  FSETP.NEU.AND P0, PT, R27, RZ, PT ;  /* 0x000000ff1b00720b */ /* 0x000fda0003f0d000 */
[----:B------:R-:W-:Y:S05]  /*9e80*/  @!P0 EXIT ;  /* 0x000000000000894d */ /* 0x000fea0003800000 */
.L_x_171:
[----:B------:R-:W-:Y:S05]  /*9e90*/  BSYNC.RECONVERGENT B0 ;  /* 0x0000000000007941 */ /* 0x000fea0003800200 */
.L_x_168:
[----:B------:R-:W-:Y:S01]  /*9ea0*/  ULEA UR6, UR46, UR43, 0x3 ;  /* 0x0000002b2e067291 */ /* 0x000fe2000f8e18ff */
[----:B------:R-:W-:-:S04]  /*9eb0*/  DEPBAR.LE SB0, 0x0 ;  /* 0x000080000000791a */ /* 0x000fc80000000000 */
[----:B------:R-:W-:-:S04]  /*9ec0*/  UIADD3 UR6, UPT, UPT, UR6, 0x1c0, URZ ;  /* 0x000001c006067890 */ /* 0x000fc8000fffe0ff */
[----:B------:R-:W-:-:S09]  /*9ed0*/  UPRMT UR6, UR47, 0x654, UR6 ;  /* 0x000006542f067896 */ /* 0x000fd20008000006 */
[----:B------:R-:W-:Y:S01]  /*9ee0*/  SYNCS.ARRIVE.TRANS64.RED.A1T0 RZ, [UR6], RZ ;  /* 0x000000ffffff79a7 */ /* 0x000fe20008100406 */
[----:B------:R-:W-:Y:S05]  /*9ef0*/  EXIT ;  /* 0x000000000000794d */ /* 0x000fea0003800000 */
.L_x_25:
[----:B--2---:R2:W3:Y:S02]  /*9f00*/  SYNCS.PHASECHK.TRANS64.TRYWAIT P0, [R0+URZ+0x260], R2 ;  /* 0x00026002000075a7 */ /* 0x0044e400080011ff */
[----:B---3--:R-:W-:Y:S05]  /*9f10*/  @!P0 NANOSLEEP.SYNCS 0x989680 ;  /* 0x009896800000895d */ /* 0x008fea0003900000 */
[----:B------:R-:W3:Y:S02]  /*9f20*/  @!P0 SYNCS.PHASECHK.TRANS64 P0, [R0+URZ+0x260], R2 ;  /* 0x00026002000085a7 */ /* 0x000ee400080010ff */
[----:B---3--:R-:W-:Y:S05]  /*9f30*/  @!P0 BRA `(.L_x_25) ;  /* 0xfffffffc00f08947 */ /* 0x008fea000383ffff */
[----:B------:R-:W-:Y:S05]  /*9f40*/  BRA `(.L_x_172) ;  /* 0xffffff80001c7947 */ /* 0x000fea000383ffff */
.L_x_28:
[----:B-1----:R-:W-:-:S07]  /*9f50*/  MOV R0, UR33 ;  /* 0x0000002100007c02 */ /* 0x002fce0008000f00 */
.L_x_173:
[----:B-1----:R1:W2:Y:S02]  /*9f60*/  SYNCS.PHASECHK.TRANS64.TRYWAIT P0, [R0+URZ+0xd0], R3 ;  /* 0x0000d003000075a7 */ /* 0x0022a400080011ff */
[----:B--2---:R-:W-:Y:S05]  /*9f70*/  @!P0 NANOSLEEP.SYNCS 0x989680 ;  /* 0x009896800000895d */ /* 0x004fea0003900000 */
[----:B------:R-:W2:Y:S02]  /*9f80*/  @!P0 SYNCS.PHASECHK.TRANS64 P0, [R0+URZ+0xd0], R3 ;  /* 0x0000d003000085a7 */ /* 0x000ea400080010ff */
[----:B--2---:R-:W-:Y:S05]  /*9f90*/  @!P0 BRA `(.L_x_173) ;  /* 0xfffffffc00f08947 */ /* 0x004fea000383ffff */
[----:B------:R-:W-:Y:S05]  /*9fa0*/  BRA `(.L_x_27) ;  /* 0xffffff8000747947 */ /* 0x000fea000383ffff */
.L_x_35:
[----:B-1----:R-:W-:-:S07]  /*9fb0*/  MOV R0, UR17 ;  /* 0x0000001100007c02 */ /* 0x002fce0008000f00 */
.L_x_174:
[----:B-1----:R1:W2:Y:S02]  /*9fc0*/  SYNCS.PHASECHK.TRANS64.TRYWAIT P0, [R0+URZ+0xd0], R3 ;  /* 0x0000d003000075a7 */ /* 0x0022a400080011ff */
[----:B--2---:R-:W-:Y:S05]  /*9fd0*/  @!P0 NANOSLEEP.SYNCS 0x989680 ;  /* 0x009896800000895d */ /* 0x004fea0003900000 */
[----:B------:R-:W2:Y:S02]  /*9fe0*/  @!P0 SYNCS.PHASECHK.TRANS64 P0, [R0+URZ+0xd0], R3 ;  /* 0x0000d003000085a7 */ /* 0x000ea400080010ff */
[----:B--2---:R-:W-:Y:S05]  /*9ff0*/  @!P0 BRA `(.L_x_174) ;  /* 0xfffffffc00f08947 */ /* 0x004fea000383ffff */
[----:B------:R-:W-:Y:S05]  /*a000*/  BRA `(.L_x_34) ;  /* 0xffffff8400447947 */ /* 0x000fea000383ffff */
.L_x_40:
[----:B-1----:R1:W2:Y:S02]  /*a010*/  SYNCS.PHASECHK.TRANS64.TRYWAIT P0, [R3+URZ+0x1f0], R0 ;  /* 0x0001f000030075a7 */ /* 0x0022a400080011ff */
[----:B--2---:R-:W-:Y:S05]  /*a020*/  @!P0 NANOSLEEP.SYNCS 0x989680 ;  /* 0x009896800000895d */ /* 0x004fea0003900000 */
[----:B------:R-:W2:Y:S02]  /*a030*/  @!P0 SYNCS.PHASECHK.TRANS64 P0, [R3+URZ+0x1f0], R0 ;  /* 0x0001f000030085a7 */ /* 0x000ea400080010ff */
[----:B--2---:R-:W-:Y:S05]  /*a040*/  @!P0 BRA `(.L_x_40) ;  /* 0xfffffffc00f08947 */ /* 0x004fea000383ffff */
[----:B------:R-:W-:Y:S05]  /*a050*/  BRA `(.L_x_175) ;  /* 0xffffff8400fc7947 */ /* 0x000fea000383ffff */
.L_x_44:
[----:B------:R-:W-:-:S07]  /*a060*/  MOV R0, UR4 ;  /* 0x0000000400007c02 */ /* 0x000fce0008000f00 */
.L_x_176:
[----:B-1----:R1:W2:Y:S02]  /*a070*/  SYNCS.PHASECHK.TRANS64.TRYWAIT P0, [R0+URZ], R2 ;  /* 0x00000002000075a7 */ /* 0x0022a400080011ff */
[----:B--2---:R-:W-:Y:S05]  /*a080*/  @!P0 NANOSLEEP.SYNCS 0x989680 ;  /* 0x009896800000895d */ /* 0x004fea0003900000 */
[----:B------:R-:W2:Y:S02]  /*a090*/  @!P0 SYNCS.PHASECHK.TRANS64 P0, [R0+URZ], R2 ;  /* 0x00000002000085a7 */ /* 0x000ea400080010ff */
[----:B--2---:R-:W-:Y:S05]  /*a0a0*/  @!P0 BRA `(.L_x_176) ;  /* 0xfffffffc00f08947 */ /* 0x004fea000383ffff */
[----:B------:R-:W-:Y:S05]  /*a0b0*/  BRA `(.L_x_177) ;  /* 0xffffff8c00a47947 */ /* 0x000fea000383ffff */
.L_x_45:
[----:B------:R-:W-:-:S07]  /*a0c0*/  MOV R0, UR5 ;  /* 0x0000000500007c02 */ /* 0x000fce0008000f00 */
.L_x_178:
[----:B-1----:R1:W2:Y:S02]  /*a0d0*/  SYNCS.PHASECHK.TRANS64.TRYWAIT P0, [R0+URZ], R3 ;  /* 0x00000003000075a7 */ /* 0x0022a400080011ff */
[----:B--2---:R-:W-:Y:S05]  /*a0e0*/  @!P0 NANOSLEEP.SYNCS 0x989680 ;  /* 0x009896800000895d */ /* 0x004fea0003900000 */
[----:B------:R-:W2:Y:S02]  /*a0f0*/  @!P0 SYNCS.PHASECHK.TRANS64 P0, [R0+URZ], R3 ;  /* 0x00000003000085a7 */ /* 0x000ea400080010ff */
[----:B--2---:R-:W-:Y:S05]  /*a100*/  @!P0 BRA `(.L_x_178) ;  /* 0xfffffffc00f08947 */ /* 0x004fea000383ffff */
[----:B------:R-:W-:Y:S05]  /*a110*/  BRA `(.L_x_179) ;  /* 0xffffff8c00b07947 */ /* 0x000fea000383ffff */
.L_x_46:
[----:B------:R-:W-:-:S07]  /*a120*/  MOV R0, UR5 ;  /* 0x0000000500007c02 */ /* 0x000fce0008000f00 */
.L_x_180:
[----:B-1----:R1:W2:Y:S02]  /*a130*/  SYNCS.PHASECHK.TRANS64.TRYWAIT P0, [R0+URZ], R3 ;  /* 0x00000003000075a7 */ /* 0x0022a400080011ff */
[----:B--2---:R-:W-:Y:S05]  /*a140*/  @!P0 NANOSLEEP.SYNCS 0x989680 ;  /* 0x009896800000895d */ /* 0x004fea0003900000 */
[----:B------:R-:W2:Y:S02]  /*a150*/  @!P0 SYNCS.PHASECHK.TRANS64 P0, [R0+URZ], R3 ;  /* 0x00000003000085a7 */ /* 0x000ea400080010ff */
[----:B--2---:R-:W-:Y:S05]  /*a160*/  @!P0 BRA `(.L_x_180) ;  /* 0xfffffffc00f08947 */ /* 0x004fea000383ffff */
[----:B------:R-:W-:Y:S05]  /*a170*/  BRA `(.L_x_181) ;  /* 0xffffff8c00bc7947 */ /* 0x000fea000383ffff */
.L_x_47:
[----:B------:R-:W-:-:S07]  /*a180*/  MOV R0, UR5 ;  /* 0x0000000500007c02 */ /* 0x000fce0008000f00 */
.L_x_182:
[----:B-1----:R1:W2:Y:S02]  /*a190*/  SYNCS.PHASECHK.TRANS64.TRYWAIT P0, [R0+URZ], R3 ;  /* 0x00000003000075a7 */ /* 0x0022a400080011ff */
[----:B--2---:R-:W-:Y:S05]  /*a1a0*/  @!P0 NANOSLEEP.SYNCS 0x989680 ;  /* 0x009896800000895d */ /* 0x004fea0003900000 */
[----:B------:R-:W2:Y:S02]  /*a1b0*/  @!P0 SYNCS.PHASECHK.TRANS64 P0, [R0+URZ], R3 ;  /* 0x00000003000085a7 */ /* 0x000ea400080010ff */
[----:B--2---:R-:W-:Y:S05]  /*a1c0*/  @!P0 BRA `(.L_x_182) ;  /* 0xfffffffc00f08947 */ /* 0x004fea000383ffff */
[----:B------:R-:W-:Y:S05]  /*a1d0*/  BRA `(.L_x_183) ;  /* 0xffffff8c00c87947 */ /* 0x000fea000383ffff */
.L_x_48:
[----:B------:R-:W-:-:S07]  /*a1e0*/  MOV R0, UR5 ;  /* 0x0000000500007c02 */ /* 0x000fce0008000f00 */
.L_x_184:
[----:B-1----:R1:W2:Y:S02]  /*a1f0*/  SYNCS.PHASECHK.TRANS64.TRYWAIT P0, [R0+URZ], R3 ;  /* 0x00000003000075a7 */ /* 0x0022a400080011ff */
[----:B--2---:R-:W-:Y:S05]  /*a200*/  @!P0 NANOSLEEP.SYNCS 0x989680 ;  /* 0x009896800000895d */ /* 0x004fea0003900000 */
[----:B------:R-:W2:Y:S02]  /*a210*/  @!P0 SYNCS.PHASECHK.TRANS64 P0, [R0+URZ], R3 ;  /* 0x00000003000085a7 */ /* 0x000ea400080010ff */
[----:B--2---:R-:W-:Y:S05]  /*a220*/  @!P0 BRA `(.L_x_184) ;  /* 0xfffffffc00f08947 */ /* 0x004fea000383ffff */
[----:B------:R-:W-:Y:S05]  /*a230*/  BRA `(.L_x_185) ;  /* 0xffffff8c00d47947 */ /* 0x000fea000383ffff */
.L_x_49:
[----:B------:R-:W-:-:S07]  /*a240*/  MOV R0, UR5 ;  /* 0x0000000500007c02 */ /* 0x000fce0008000f00 */
.L_x_186:
[----:B-1----:R1:W2:Y:S02]  /*a250*/  SYNCS.PHASECHK.TRANS64.TRYWAIT P0, [R0+URZ], R3 ;  /* 0x00000003000075a7 */ /* 0x0022a400080011ff */
[----:B--2---:R-:W-:Y:S05]  /*a260*/  @!P0 NANOSLEEP.SYNCS 0x989680 ;  /* 0x009896800000895d */ /* 0x004fea0003900000 */
[----:B------:R-:W2:Y:S02]  /*a270*/  @!P0 SYNCS.PHASECHK.TRANS64 P0, [R0+URZ], R3 ;  /* 0x00000003000085a7 */ /* 0x000ea400080010ff */
[----:B--2---:R-:W-:Y:S05]  /*a280*/  @!P0 BRA `(.L_x_186) ;  /* 0xfffffffc00f08947 */ /* 0x004fea000383ffff */
[----:B------:R-:W-:Y:S05]  /*a290*/  BRA `(.L_x_187) ;  /* 0xffffff8c00e07947 */ /* 0x000fea000383ffff */
.L_x_50:
[----:B------:R-:W-:-:S07]  /*a2a0*/  MOV R0, UR5 ;  /* 0x0000000500007c02 */ /* 0x000fce0008000f00 */
.L_x_188:
[----:B-1----:R1:W2:Y:S02]  /*a2b0*/  SYNCS.PHASECHK.TRANS64.TRYWAIT P0, [R0+URZ], R3 ;  /* 0x00000003000075a7 */ /* 0x0022a400080011ff */
[----:B--2---:R-:W-:Y:S05]  /*a2c0*/  @!P0 NANOSLEEP.SYNCS 0x989680 ;  /* 0x009896800000895d */ /* 0x004fea0003900000 */
[----:B------:R-:W2:Y:S02]  /*a2d0*/  @!P0 SYNCS.PHASECHK.TRANS64 P0, [R0+URZ], R3 ;  /* 0x00000003000085a7 */ /* 0x000ea400080010ff */
[----:B--2---:R-:W-:Y:S05]  /*a2e0*/  @!P0 BRA `(.L_x_188) ;  /* 0xfffffffc00f08947 */ /* 0x004fea000383ffff */
[----:B------:R-:W-:Y:S05]  /*a2f0*/  BRA `(.L_x_189) ;  /* 0xffffff8c00ec7947 */ /* 0x000fea000383ffff */
.L_x_51:
[----:B------:R-:W-:-:S07]  /*a300*/  MOV R0, UR5 ;  /* 0x0000000500007c02 */ /* 0x000fce0008000f00 */
.L_x_190:
[----:B-1----:R1:W2:Y:S02]  /*a310*/  SYNCS.PHASECHK.TRANS64.TRYWAIT P0, [R0+URZ], R3 ;  /* 0x00000003000075a7 */ /* 0x0022a400080011ff */
[----:B--2---:R-:W-:Y:S05]  /*a320*/  @!P0 NANOSLEEP.SYNCS 0x989680 ;  /* 0x009896800000895d */ /* 0x004fea0003900000 */
[----:B------:R-:W2:Y:S02]  /*a330*/  @!P0 SYNCS.PHASECHK.TRANS64 P0, [R0+URZ], R3 ;  /* 0x00000003000085a7 */ /* 0x000ea400080010ff */
[----:B--2---:R-:W-:Y:S05]  /*a340*/  @!P0 BRA `(.L_x_190) ;  /* 0xfffffffc00f08947 */ /* 0x004fea000383ffff */
[----:B------:R-:W-:Y:S05]  /*a350*/  BRA `(.L_x_191) ;  /* 0xffffff8c00f87947 */ /* 0x000fea000383ffff */
.L_x_52:
[----:B------:R-:W-:-:S07]  /*a360*/  MOV R0, UR5 ;  /* 0x0000000500007c02 */ /* 0x000fce0008000f00 */
.L_x_192:
[----:B-1----:R1:W2:Y:S02]  /*a370*/  SYNCS.PHASECHK.TRANS64.TRYWAIT P0, [R0+URZ], R3 ;  /* 0x00000003000075a7 */ /* 0x0022a400080011ff */
[----:B--2---:R-:W-:Y:S05]  /*a380*/  @!P0 NANOSLEEP.SYNCS 0x989680 ;  /* 0x009896800000895d */ /* 0x004fea0003900000 */
[----:B------:R-:W2:Y:S02]  /*a390*/  @!P0 SYNCS.PHASECHK.TRANS64 P0, [R0+URZ], R3 ;  /* 0x00000003000085a7 */ /* 0x000ea400080010ff */
[----:B--2---:R-:W-:Y:S05]  /*a3a0*/  @!P0 BRA `(.L_x_192) ;  /* 0xfffffffc00f08947 */ /* 0x004fea000383ffff */
[----:B------:R-:W-:Y:S05]  /*a3b0*/  BRA `(.L_x_193) ;  /* 0xffffff9000047947 */ /* 0x000fea000383ffff */
.L_x_53:
[----:B------:R-:W-:-:S07]  /*a3c0*/  MOV R0, UR5 ;  /* 0x0000000500007c02 */ /* 0x000fce0008000f00 */
.L_x_194:
[----:B-1----:R1:W2:Y:S02]  /*a3d0*/  SYNCS.PHASECHK.TRANS64.TRYWAIT P0, [R0+URZ], R3 ;  /* 0x00000003000075a7 */ /* 0x0022a400080011ff */
[----:B--2---:R-:W-:Y:S05]  /*a3e0*/  @!P0 NANOSLEEP.SYNCS 0x989680 ;  /* 0x009896800000895d */ /* 0x004fea0003900000 */
[----:B------:R-:W2:Y:S02]  /*a3f0*/  @!P0 SYNCS.PHASECHK.TRANS64 P0, [R0+URZ], R3 ;  /* 0x00000003000085a7 */ /* 0x000ea400080010ff */
[----:B--2---:R-:W-:Y:S05]  /*a400*/  @!P0 BRA `(.L_x_194) ;  /* 0xfffffffc00f08947 */ /* 0x004fea000383ffff */
[----:B------:R-:W-:Y:S05]  /*a410*/  BRA `(.L_x_195) ;  /* 0xffffff9000107947 */ /* 0x000fea000383ffff */
.L_x_54:
[----:B------:R-:W-:-:S07]  /*a420*/  MOV R0, UR5 ;  /* 0x0000000500007c02 */ /* 0x000fce0008000f00 */
.L_x_196:
[----:B-1----:R1:W2:Y:S02]  /*a430*/  SYNCS.PHASECHK.TRANS64.TRYWAIT P0, [R0+URZ], R3 ;  /* 0x00000003000075a7 */ /* 0x0022a400080011ff */
[----:B--2---:R-:W-:Y:S05]  /*a440*/  @!P0 NANOSLEEP.SYNCS 0x989680 ;  /* 0x009896800000895d */ /* 0x004fea0003900000 */
[----:B------:R-:W2:Y:S02]  /*a450*/  @!P0 SYNCS.PHASECHK.TRANS64 P0, [R0+URZ], R3 ;  /* 0x00000003000085a7 */ /* 0x000ea400080010ff */
[----:B--2---:R-:W-:Y:S05]  /*a460*/  @!P0 BRA `(.L_x_196) ;  /* 0xfffffffc00f08947 */ /* 0x004fea000383ffff */
[----:B------:R-:W-:Y:S05]  /*a470*/  BRA `(.L_x_197) ;  /* 0xffffff90001c7947 */ /* 0x000fea000383ffff */
.L_x_55:
[----:B------:R-:W-:-:S07]  /*a480*/  MOV R0, UR5 ;  /* 0x0000000500007c02 */ /* 0x000fce0008000f00 */
.L_x_198:
[----:B-1----:R1:W2:Y:S02]  /*a490*/  SYNCS.PHASECHK.TRANS64.TRYWAIT P0, [R0+URZ], R3 ;  /* 0x00000003000075a7 */ /* 0x0022a400080011ff */
[----:B--2---:R-:W-:Y:S05]  /*a4a0*/  @!P0 NANOSLEEP.SYNCS 0x989680 ;  /* 0x009896800000895d */ /* 0x004fea0003900000 */
[----:B------:R-:W2:Y:S02]  /*a4b0*/  @!P0 SYNCS.PHASECHK.TRANS64 P0, [R0+URZ], R3 ;  /* 0x00000003000085a7 */ /* 0x000ea400080010ff */
[----:B--2---:R-:W-:Y:S05]  /*a4c0*/  @!P0 BRA `(.L_x_198) ;  /* 0xfffffffc00f08947 */ /* 0x004fea000383ffff */
[----:B------:R-:W-:Y:S05]  /*a4d0*/  BRA `(.L_x_199) ;  /* 0xffffff9000287947 */ /* 0x000fea000383ffff */
.L_x_56:
[----:B------:R-:W-:-:S07]  /*a4e0*/  MOV R0, UR5 ;  /* 0x0000000500007c02 */ /* 0x000fce0008000f00 */
.L_x_200:
[----:B-1----:R1:W2:Y:S02]  /*a4f0*/  SYNCS.PHASECHK.TRANS64.TRYWAIT P0, [R0+URZ], R3 ;  /* 0x00000003000075a7 */ /* 0x0022a400080011ff */
[----:B--2---:R-:W-:Y:S05]  /*a500*/  @!P0 NANOSLEEP.SYNCS 0x989680 ;  /* 0x009896800000895d */ /* 0x004fea0003900000 */
[----:B------:R-:W2:Y:S02]  /*a510*/  @!P0 SYNCS.PHASECHK.TRANS64 P0, [R0+URZ], R3 ;  /* 0x00000003000085a7 */ /* 0x000ea400080010ff */
[----:B--2---:R-:W-:Y:S05]  /*a520*/  @!P0 BRA `(.L_x_200) ;  /* 0xfffffffc00f08947 */ /* 0x004fea000383ffff */
[----:B------:R-:W-:Y:S05]  /*a530*/  BRA `(.L_x_201) ;  /* 0xffffff9000347947 */ /* 0x000fea000383ffff */
.L_x_57:
[----:B------:R-:W-:-:S07]  /*a540*/  MOV R0, UR5 ;  /* 0x0000000500007c02 */ /* 0x000fce0008000f00 */
.L_x_202:
[----:B-1----:R1:W2:Y:S02]  /*a550*/  SYNCS.PHASECHK.TRANS64.TRYWAIT P0, [R0+URZ], R3 ;  /* 0x00000003000075a7 */ /* 0x0022a400080011ff */
[----:B--2---:R-:W-:Y:S05]  /*a560*/  @!P0 NANOSLEEP.SYNCS 0x989680 ;  /* 0x009896800000895d */ /* 0x004fea0003900000 */
[----:B------:R-:W2:Y:S02]  /*a570*/  @!P0 SYNCS.PHASECHK.TRANS64 P0, [R0+URZ], R3 ;  /* 0x00000003000085a7 */ /* 0x000ea400080010ff */
[----:B--2---:R-:W-:Y:S05]  /*a580*/  @!P0 BRA `(.L_x_202) ;  /* 0xfffffffc00f08947 */ /* 0x004fea000383ffff */
[----:B------:R-:W-:Y:S05]  /*a590*/  BRA `(.L_x_203) ;  /* 0xffffff9000407947 */ /* 0x000fea000383ffff */
.L_x_58:
[----:B------:R-:W-:-:S07]  /*a5a0*/  MOV R0, UR5 ;  /* 0x0000000500007c02 */ /* 0x000fce0008000f00 */
.L_x_204:
[----:B-1----:R1:W2:Y:S02]  /*a5b0*/  SYNCS.PHASECHK.TRANS64.TRYWAIT P0, [R0+URZ], R3 ;  /* 0x00000003000075a7 */ /* 0x0022a400080011ff */
[----:B--2---:R-:W-:Y:S05]  /*a5c0*/  @!P0 NANOSLEEP.SYNCS 0x989680 ;  /* 0x009896800000895d */ /* 0x004fea0003900000 */
[----:B------:R-:W2:Y:S02]  /*a5d0*/  @!P0 SYNCS.PHASECHK.TRANS64 P0, [R0+URZ], R3 ;  /* 0x00000003000085a7 */ /* 0x000ea400080010ff */
[----:B--2---:R-:W-:Y:S05]  /*a5e0*/  @!P0 BRA `(.L_x_204) ;  /* 0xfffffffc00f08947 */ /* 0x004fea000383ffff */
[----:B------:R-:W-:Y:S05]  /*a5f0*/  BRA `(.L_x_205) ;  /* 0xffffff90004c7947 */ /* 0x000fea000383ffff */
.L_x_59:
[----:B------:R-:W-:-:S07]  /*a600*/  MOV R0, UR5 ;  /* 0x0000000500007c02 */ /* 0x000fce0008000f00 */
.L_x_206:
[----:B-1----:R1:W2:Y:S02]  /*a610*/  SYNCS.PHASECHK.TRANS64.TRYWAIT P0, [R0+URZ], R3 ;  /* 0x00000003000075a7 */ /* 0x0022a400080011ff */
[----:B--2---:R-:W-:Y:S05]  /*a620*/  @!P0 NANOSLEEP.SYNCS 0x989680 ;  /* 0x009896800000895d */ /* 0x004fea0003900000 */
[----:B------:R-:W2:Y:S02]  /*a630*/  @!P0 SYNCS.PHASECHK.TRANS64 P0, [R0+URZ], R3 ;  /* 0x00000003000085a7 */ /* 0x000ea400080010ff */
[----:B--2---:R-:W-:Y:S05]  /*a640*/  @!P0 BRA `(.L_x_206) ;  /* 0xfffffffc00f08947 */ /* 0x004fea000383ffff */
[----:B------:R-:W-:Y:S05]  /*a650*/  BRA `(.L_x_207) ;  /* 0xffffff9000587947 */ /* 0x000fea000383ffff */
.L_x_60:
[----:B------:R-:W-:-:S07]  /*a660*/  MOV R0, UR5 ;  /* 0x0000000500007c02 */ /* 0x000fce0008000f00 */
.L_x_208:
[----:B-1----:R1:W2:Y:S02]  /*a670*/  SYNCS.PHASECHK.TRANS64.TRYWAIT P0, [R0+URZ], R3 ;  /* 0x00000003000075a7 */ /* 0x0022a400080011ff */
[----:B--2---:R-:W-:Y:S05]  /*a680*/  @!P0 NANOSLEEP.SYNCS 0x989680 ;  /* 0x009896800000895d */ /* 0x004fea0003900000 */
[----:B------:R-:W2:Y:S02]  /*a690*/  @!P0 SYNCS.PHASECHK.TRANS64 P0, [R0+URZ], R3 ;  /* 0x00000003000085a7 */ /* 0x000ea400080010ff */
[----:B--2---:R-:W-:Y:S05]  /*a6a0*/  @!P0 BRA `(.L_x_208) ;  /* 0xfffffffc00f08947 */ /* 0x004fea000383ffff */
[----:B------:R-:W-:Y:S05]  /*a6b0*/  BRA `(.L_x_209) ;  /* 0xffffff9000647947 */ /* 0x000fea000383ffff */
.L_x_61:
[----:B------:R-:W-:-:S07]  /*a6c0*/  MOV R0, UR5 ;  /* 0x0000000500007c02 */ /* 0x000fce0008000f00 */
.L_x_210:
[----:B-1----:R1:W2:Y:S02]  /*a6d0*/  SYNCS.PHASECHK.TRANS64.TRYWAIT P0, [R0+URZ], R3 ;  /* 0x00000003000075a7 */ /* 0x0022a400080011ff */
[----:B--2---:R-:W-:Y:S05]  /*a6e0*/  @!P0 NANOSLEEP.SYNCS 0x989680 ;  /* 0x009896800000895d */ /* 0x004fea0003900000 */
[----:B------:R-:W2:Y:S02]  /*a6f0*/  @!P0 SYNCS.PHASECHK.TRANS64 P0, [R0+URZ], R3 ;  /* 0x00000003000085a7 */ /* 0x000ea400080010ff */
[----:B--2---:R-:W-:Y:S05]  /*a700*/  @!P0 BRA `(.L_x_210) ;  /* 0xfffffffc00f08947 */ /* 0x004fea000383ffff */
[----:B------:R-:W-:Y:S05]  /*a710*/  BRA `(.L_x_211) ;  /* 0xffffff9000707947 */ /* 0x000fea000383ffff */
.L_x_62:
[----:B------:R-:W-:-:S07]  /*a720*/  MOV R0, UR5 ;  /* 0x0000000500007c02 */ /* 0x000fce0008000f00 */
.L_x_212:
[----:B-1----:R1:W2:Y:S02]  /*a730*/  SYNCS.PHASECHK.TRANS64.TRYWAIT P0, [R0+URZ], R3 ;  /* 0x00000003000075a7 */ /* 0x0022a400080011ff */
[----:B--2---:R-:W-:Y:S05]  /*a740*/  @!P0 NANOSLEEP.SYNCS 0x989680 ;  /* 0x009896800000895d */ /* 0x004fea0003900000 */
[----:B------:R-:W2:Y:S02]  /*a750*/  @!P0 SYNCS.PHASECHK.TRANS64 P0, [R0+URZ], R3 ;  /* 0x00000003000085a7 */ /* 0x000ea400080010ff */
[----:B--2---:R-:W-:Y:S05]  /*a760*/  @!P0 BRA `(.L_x_212) ;  /* 0xfffffffc00f08947 */ /* 0x004fea000383ffff */
[----:B------:R-:W-:Y:S05]  /*a770*/  BRA `(.L_x_213) ;  /* 0xffffff90007c7947 */ /* 0x000fea000383ffff */
.L_x_63:
[----:B------:R-:W-:-:S07]  /*a780*/  MOV R0, UR5 ;  /* 0x0000000500007c02 */ /* 0x000fce0008000f00 */
.L_x_214:
[----:B-1----:R1:W2:Y:S02]  /*a790*/  SYNCS.PHASECHK.TRANS64.TRYWAIT P0, [R0+URZ], R3 ;  /* 0x00000003000075a7 */ /* 0x0022a400080011ff */
[----:B--2---:R-:W-:Y:S05]  /*a7a0*/  @!P0 NANOSLEEP.SYNCS 0x989680 ;  /* 0x009896800000895d */ /* 0x004fea0003900000 */
[----:B------:R-:W2:Y:S02]  /*a7b0*/  @!P0 SYNCS.PHASECHK.TRANS64 P0, [R0+URZ], R3 ;  /* 0x00000003000085a7 */ /* 0x000ea400080010ff */
[----:B--2---:R-:W-:Y:S05]  /*a7c0*/  @!P0 BRA `(.L_x_214) ;  /* 0xfffffffc00f08947 */ /* 0x004fea000383ffff */
[----:B------:R-:W-:Y:S05]  /*a7d0*/  BRA `(.L_x_215) ;  /* 0xffffff9000887947 */ /* 0x000fea000383ffff */
.L_x_64:
[----:B------:R-:W-:-:S07]  /*a7e0*/  MOV R0, UR5 ;  /* 0x0000000500007c02 */ /* 0x000fce0008000f00 */
.L_x_216:
[----:B-1----:R1:W2:Y:S02]  /*a7f0*/  SYNCS.PHASECHK.TRANS64.TRYWAIT P0, [R0+URZ], R3 ;  /* 0x00000003000075a7 */ /* 0x0022a400080011ff */
[----:B--2---:R-:W-:Y:S05]  /*a800*/  @!P0 NANOSLEEP.SYNCS 0x989680 ;  /* 0x009896800000895d */ /* 0x004fea0003900000 */
[----:B------:R-:W2:Y:S02]  /*a810*/  @!P0 SYNCS.PHASECHK.TRANS64 P0, [R0+URZ], R3 ;  /* 0x00000003000085a7 */ /* 0x000ea400080010ff */
[----:B--2---:R-:W-:Y:S05]  /*a820*/  @!P0 BRA `(.L_x_216) ;  /* 0xfffffffc00f08947 */ /* 0x004fea000383ffff */
[----:B------:R-:W-:Y:S05]  /*a830*/  BRA `(.L_x_217) ;  /* 0xffffff9000947947 */ /* 0x000fea000383ffff */
.L_x_65:
[----:B------:R-:W-:-:S07]  /*a840*/  MOV R0, UR5 ;  /* 0x0000000500007c02 */ /* 0x000fce0008000f00 */
.L_x_218:
[----:B-1----:R1:W2:Y:S02]  /*a850*/  SYNCS.PHASECHK.TRANS64.TRYWAIT P0, [R0+URZ], R3 ;  /* 0x00000003000075a7 */ /* 0x0022a400080011ff */
[----:B--2---:R-:W-:Y:S05]  /*a860*/  @!P0 NANOSLEEP.SYNCS 0x989680 ;  /* 0x009896800000895d */ /* 0x004fea0003900000 */
[----:B------:R-:W2:Y:S02]  /*a870*/  @!P0 SYNCS.PHASECHK.TRANS64 P0, [R0+URZ], R3 ;  /* 0x00000003000085a7 */ /* 0x000ea400080010ff */
[----:B--2---:R-:W-:Y:S05]  /*a880*/  @!P0 BRA `(.L_x_218) ;  /* 0xfffffffc00f08947 */ /* 0x004fea000383ffff */
[----:B------:R-:W-:Y:S05]  /*a890*/  BRA `(.L_x_219) ;  /* 0xffffff9000a07947 */ /* 0x000fea000383ffff */
.L_x_66:
[----:B------:R-:W-:-:S07]  /*a8a0*/  MOV R0, UR5 ;  /* 0x0000000500007c02 */ /* 0x000fce0008000f00 */
.L_x_220:
[----:B-1----:R1:W2:Y:S02]  /*a8b0*/  SYNCS.PHASECHK.TRANS64.TRYWAIT P0, [R0+URZ], R3 ;  /* 0x00000003000075a7 */ /* 0x0022a400080011ff */
[----:B--2---:R-:W-:Y:S05]  /*a8c0*/  @!P0 NANOSLEEP.SYNCS 0x989680 ;  /* 0x009896800000895d */ /* 0x004fea0003900000 */
[----:B------:R-:W2:Y:S02]  /*a8d0*/  @!P0 SYNCS.PHASECHK.TRANS64 P0, [R0+URZ], R3 ;  /* 0x00000003000085a7 */ /* 0x000ea400080010ff */
[----:B--2---:R-:W-:Y:S05]  /*a8e0*/  @!P0 BRA `(.L_x_220) ;  /* 0xfffffffc00f08947 */ /* 0x004fea000383ffff */
[----:B------:R-:W-:Y:S05]  /*a8f0*/  BRA `(.L_x_221) ;  /* 0xffffff9000ac7947 */ /* 0x000fea000383ffff */
.L_x_67:
[----:B------:R-:W-:-:S07]  /*a900*/  MOV R0, UR5 ;  /* 0x0000000500007c02 */ /* 0x000fce0008000f00 */
.L_x_222:
[----:B-1----:R1:W2:Y:S02]  /*a910*/  SYNCS.PHASECHK.TRANS64.TRYWAIT P0, [R0+URZ], R3 ;  /* 0x00000003000075a7 */ /* 0x0022a400080011ff */
[----:B--2---:R-:W-:Y:S05]  /*a920*/  @!P0 NANOSLEEP.SYNCS 0x989680 ;  /* 0x009896800000895d */ /* 0x004fea0003900000 */
[----:B------:R-:W2:Y:S02]  /*a930*/  @!P0 SYNCS.PHASECHK.TRANS64 P0, [R0+URZ], R3 ;  /* 0x00000003000085a7 */ /* 0x000ea400080010ff */
[----:B--2---:R-:W-:Y:S05]  /*a940*/  @!P0 BRA `(.L_x_222) ;  /* 0xfffffffc00f08947 */ /* 0x004fea000383ffff */
[----:B------:R-:W-:Y:S05]  /*a950*/  BRA `(.L_x_223) ;  /* 0xffffff9000b87947 */ /* 0x000fea000383ffff */
.L_x_68:
[----:B------:R-:W-:-:S07]  /*a960*/  MOV R0, UR5 ;  /* 0x0000000500007c02 */ /* 0x000fce0008000f00 */
.L_x_224:
[----:B-1----:R1:W2:Y:S02]  /*a970*/  SYNCS.PHASECHK.TRANS64.TRYWAIT P0, [R0+URZ], R3 ;  /* 0x00000003000075a7 */ /* 0x0022a400080011ff */
[----:B--2---:R-:W-:Y:S05]  /*a980*/  @!P0 NANOSLEEP.SYNCS 0x989680 ;  /* 0x009896800000895d */ /* 0x004fea0003900000 */
[----:B------:R-:W2:Y:S02]  /*a990*/  @!P0 SYNCS.PHASECHK.TRANS64 P0, [R0+URZ], R3 ;  /* 0x00000003000085a7 */ /* 0x000ea400080010ff */
[----:B--2---:R-:W-:Y:S05]  /*a9a0*/  @!P0 BRA `(.L_x_224) ;  /* 0xfffffffc00f08947 */ /* 0x004fea000383ffff */
[----:B------:R-:W-:Y:S05]  /*a9b0*/  BRA `(.L_x_225) ;  /* 0xffffff9000c47947 */ /* 0x000fea000383ffff */
.L_x_71:
[----:B-1----:R1:W2:Y:S02]  /*a9c0*/  SYNCS.PHASECHK.TRANS64.TRYWAIT P0, [R2+URZ+0x250], R4 ;  /* 0x00025004020075a7 */ /* 0x0022a400080011ff */
[----:B--2---:R-:W-:Y:S05]  /*a9d0*/  @!P0 NANOSLEEP.SYNCS 0x989680 ;  /* 0x009896800000895d */ /* 0x004fea0003900000 */
[----:B------:R-:W2:Y:S02]  /*a9e0*/  @!P0 SYNCS.PHASECHK.TRANS64 P0, [R2+URZ+0x250], R4 ;  /* 0x00025004020085a7 */ /* 0x000ea400080010ff */
[----:B--2---:R-:W-:Y:S05]  /*a9f0*/  @!P0 BRA `(.L_x_71) ;  /* 0xfffffffc00f08947 */ /* 0x004fea000383ffff */
[----:B------:R-:W-:Y:S05]  /*aa00*/  BRA `(.L_x_226) ;  /* 0xffffff9400207947 */ /* 0x000fea000383ffff */
.L_x_72:
[----:B------:R-:W-:-:S07]  /*aa10*/  MOV R2, UR4 ;  /* 0x0000000400027c02 */ /* 0x000fce0008000f00 */
.L_x_227:
[----:B-1----:R1:W2:Y:S02]  /*aa20*/  SYNCS.PHASECHK.TRANS64.TRYWAIT P0, [R2+URZ+0x200], R5 ;  /* 0x00020005020075a7 */ /* 0x0022a400080011ff */
[----:B--2---:R-:W-:Y:S05]  /*aa30*/  @!P0 NANOSLEEP.SYNCS 0x989680 ;  /* 0x009896800000895d */ /* 0x004fea0003900000 */
[----:B------:R-:W2:Y:S02]  /*aa40*/  @!P0 SYNCS.PHASECHK.TRANS64 P0, [R2+URZ+0x200], R5 ;  /* 0x00020005020085a7 */ /* 0x000ea400080010ff */
[----:B--2---:R-:W-:Y:S05]  /*aa50*/  @!P0 BRA `(.L_x_227) ;  /* 0xfffffffc00f08947 */ /* 0x004fea000383ffff */
[----:B------:R-:W-:Y:S05]  /*aa60*/  BRA `(.L_x_228) ;  /* 0xffffff9400307947 */ /* 0x000fea000383ffff */
.L_x_73:
[----:B-1----:R1:W2:Y:S02]  /*aa70*/  SYNCS.PHASECHK.TRANS64.TRYWAIT P1, [R2+URZ+0x1f0], R4 ;  /* 0x0001f004020075a7 */ /* 0x0022a400080211ff */
[----:B--2---:R-:W-:Y:S05]  /*aa80*/  @!P1 NANOSLEEP.SYNCS 0x989680 ;  /* 0x009896800000995d */ /* 0x004fea0003900000 */
[----:B------:R-:W2:Y:S02]  /*aa90*/  @!P1 SYNCS.PHASECHK.TRANS64 P1, [R2+URZ+0x1f0], R4 ;  /* 0x0001f004020095a7 */ /* 0x000ea400080210ff */
[----:B--2---:R-:W-:Y:S05]  /*aaa0*/  @!P1 BRA `(.L_x_73) ;  /* 0xfffffffc00f09947 */ /* 0x004fea000383ffff */
[----:B------:R-:W-:Y:S05]  /*aab0*/  BRA `(.L_x_229) ;  /* 0xffffff9400607947 */ /* 0x000fea000383ffff */
.L_x_76:
[----:B------:R-:W-:-:S07]  /*aac0*/  MOV R0, UR4 ;  /* 0x0000000400007c02 */ /* 0x000fce0008000f00 */
.L_x_230:
[----:B-1----:R1:W2:Y:S02]  /*aad0*/  SYNCS.PHASECHK.TRANS64.TRYWAIT P0, [R0+URZ+0x200], R2 ;  /* 0x00020002000075a7 */ /* 0x0022a400080011ff */
[----:B--2---:R-:W-:Y:S05]  /*aae0*/  @!P0 NANOSLEEP.SYNCS 0x989680 ;  /* 0x009896800000895d */ /* 0x004fea0003900000 */
[----:B------:R-:W2:Y:S02]  /*aaf0*/  @!P0 SYNCS.PHASECHK.TRANS64 P0, [R0+URZ+0x200], R2 ;  /* 0x00020002000085a7 */ /* 0x000ea400080010ff */
[----:B--2---:R-:W-:Y:S05]  /*ab00*/  @!P0 BRA `(.L_x_230) ;  /* 0xfffffffc00f08947 */ /* 0x004fea000383ffff */
[----:B------:R-:W-:Y:S05]  /*ab10*/  BRA `(.L_x_75) ;  /* 0xffffff9400b47947 */ /* 0x000fea000383ffff */
.L_x_85:
[----:B-1----:R-:W-:-:S04]  /*ab20*/  MOV R5, UR5 ;  /* 0x0000000500057c02 */ /* 0x002fc80008000f00 */
[----:B------:R1:W2:Y:S03]  /*ab30*/  SYNCS.PHASECHK.TRANS64.TRYWAIT P0, [R5+URZ+0x8], R6 ;  /* 0x00000806050075a7 */ /* 0x0002a600080011ff */
[----:B--2---:R-:W-:Y:S05]  /*ab40*/  @!P0 NANOSLEEP.SYNCS 0x989680 ;  /* 0x009896800000895d */ /* 0x004fea0003900000 */
[----:B------:R-:W2:Y:S02]  /*ab50*/  @!P0 SYNCS.PHASECHK.TRANS64 P0, [R5+URZ+0x8], R6 ;  /* 0x00000806050085a7 */ /* 0x000ea400080010ff */
[----:B--2---:R-:W-:Y:S05]  /*ab60*/  @!P0 BRA `(.L_x_85) ;  /* 0xfffffffc00ec8947 */ /* 0x004fea000383ffff */
[----:B------:R-:W-:Y:S05]  /*ab70*/  BRA `(.L_x_84) ;  /* 0xffffff9800687947 */ /* 0x000fea000383ffff */
.L_x_87:
[----:B------:R-:W-:Y:S01]  /*ab80*/  BSSY B0, `(.L_x_231) ;  /* 0x0000006000007945 */ /* 0x000fe20003800000 */
[----:B------:R-:W-:-:S07]  /*ab90*/  MOV R15, 0xffffffff ;  /* 0xffffffff000f7802 */ /* 0x000fce0000000f00 */
[----:B-1---5:R-:W-:Y:S05]  /*aba0*/  WARPSYNC.COLLECTIVE R15, `(.L_x_232) ;  /* 0x000000000f0c7348 */ /* 0x022fea0003c00000 */
[----:B------:R-:W-:Y:S02]  /*abb0*/  ELECT P6, UR79, PT ;  /* 0x00000000004f782f */ /* 0x000fe400038c0000 */
[----:B------:R-:W-:Y:S01]  /*abc0*/  MOV R14, UR79 ;  /* 0x0000004f000e7c02 */ /* 0x000fe20008000f00 */
[----:B-1---5:R-:W-:Y:S10]  /*abd0*/  ENDCOLLECTIVE ;  /* 0x000000000000791b */ /* 0x022ff40003800000 */
.L_x_232:
[----:B------:R-:W-:Y:S05]  /*abe0*/  BSYNC B0 ;  /* 0x0000000000007941 */ /* 0x000fea0003800000 */
.L_x_231:
[----:B------:R-:W-:Y:S05]  /*abf0*/  BRA `(.L_x_233) ;  /* 0xffffff9800987947 */ /* 0x000fea000383ffff */
.L_x_89:
[----:B-1----:R-:W-:-:S04]  /*ac00*/  MOV R0, UR5 ;  /* 0x0000000500007c02 */ /* 0x002fc80008000f00 */
[----:B------:R1:W2:Y:S03]  /*ac10*/  SYNCS.PHASECHK.TRANS64.TRYWAIT P0, [R0+URZ+0x8], R4 ;  /* 0x00000804000075a7 */ /* 0x0002a600080011ff */
[----:B--2---:R-:W-:Y:S05]  /*ac20*/  @!P0 NANOSLEEP.SYNCS 0x989680 ;  /* 0x009896800000895d */ /* 0x004fea0003900000 */
[----:B------:R-:W2:Y:S02]  /*ac30*/  @!P0 SYNCS.PHASECHK.TRANS64 P0, [R0+URZ+0x8], R4 ;  /* 0x00000804000085a7 */ /* 0x000ea400080010ff */
[----:B--2---:R-:W-:Y:S05]  /*ac40*/  @!P0 BRA `(.L_x_89) ;  /* 0xfffffffc00ec8947 */ /* 0x004fea000383ffff */
[----:B------:R-:W-:Y:S05]  /*ac50*/  BRA `(.L_x_88) ;  /* 0xffffff98009c7947 */ /* 0x000fea000383ffff */
.L_x_90:
[----:B-1----:R1:W2:Y:S02]  /*ac60*/  SYNCS.PHASECHK.TRANS64.TRYWAIT P0, [R0+URZ+0x1f0], R4 ;  /* 0x0001f004000075a7 */ /* 0x0022a400080011ff */
[----:B--2---:R-:W-:Y:S05]  /*ac70*/  @!P0 NANOSLEEP.SYNCS 0x989680 ;  /* 0x009896800000895d */ /* 0x004fea0003900000 */
[----:B------:R-:W2:Y:S02]  /*ac80*/  @!P0 SYNCS.PHASECHK.TRANS64 P0, [R0+URZ+0x1f0], R4 ;  /* 0x0001f004000085a7 */ /* 0x000ea400080010ff */
[----:B--2---:R-:W-:Y:S05]  /*ac90*/  @!P0 BRA `(.L_x_90) ;  /* 0xfffffffc00f08947 */ /* 0x004fea000383ffff */
[----:B------:R-:W-:Y:S05]  /*aca0*/  BRA `(.L_x_234) ;  /* 0xffffff9c00787947 */ /* 0x000fea000383ffff */
.L_x_92:
[----:B------:R-:W-:-:S07]  /*acb0*/  MOV R0, UR23 ;  /* 0x0000001700007c02 */ /* 0x000fce0008000f00 */
.L_x_235:
[----:B-1----:R1:W2:Y:S02]  /*acc0*/  SYNCS.PHASECHK.TRANS64.TRYWAIT P0, [R0+URZ+0x230], R4 ;  /* 0x00023004000075a7 */ /* 0x0022a400080011ff */
[----:B--2---:R-:W-:Y:S05]  /*acd0*/  @!P0 NANOSLEEP.SYNCS 0x989680 ;  /* 0x009896800000895d */ /* 0x004fea0003900000 */
[----:B------:R-:W2:Y:S02]  /*ace0*/  @!P0 SYNCS.PHASECHK.TRANS64 P0, [R0+URZ+0x230], R4 ;  /* 0x00023004000085a7 */ /* 0x000ea400080010ff */
[----:B--2---:R-:W-:Y:S05]  /*acf0*/  @!P0 BRA `(.L_x_235) ;  /* 0xfffffffc00f08947 */ /* 0x004fea000383ffff */
[----:B------:R-:W-:Y:S05]  /*ad00*/  BRA `(.L_x_236) ;  /* 0xffffff9c00c47947 */ /* 0x000fea000383ffff */
.L_x_95:
[----:B------:R-:W-:Y:S07]  /*ad10*/  MOV R0, UR5 ;  /* 0x0000000500007c02 */ /* 0x000fee0008000f00 */
.L_x_237:
[----:B-1----:R1:W2:Y:S02]  /*ad20*/  SYNCS.PHASECHK.TRANS64.TRYWAIT P0, [R0+URZ], R4 ;  /* 0x00000004000075a7 */ /* 0x0022a400080011ff */
[----:B--2---:R-:W-:Y:S05]  /*ad30*/  @!P0 NANOSLEEP.SYNCS 0x989680 ;  /* 0x009896800000895d */ /* 0x004fea0003900000 */
[----:B------:R-:W2:Y:S02]  /*ad40*/  @!P0 SYNCS.PHASECHK.TRANS64 P0, [R0+URZ], R4 ;  /* 0x00000004000085a7 */ /* 0x000ea400080010ff */
[----:B--2---:R-:W-:Y:S05]  /*ad50*/  @!P0 BRA `(.L_x_237) ;  /* 0xfffffffc00f08947 */ /* 0x004fea000383ffff */
[----:B------:R-:W-:Y:S05]  /*ad60*/  BRA `(.L_x_94) ;  /* 0xffffff9c00d87947 */ /* 0x000fea000383ffff */
.L_x_99:
[----:B-1----:R-:W-:-:S07]  /*ad70*/  MOV R0, UR4 ;  /* 0x0000000400007c02 */ /* 0x002fce0008000f00 */
.L_x_238:
[----:B-1----:R1:W2:Y:S02]  /*ad80*/  SYNCS.PHASECHK.TRANS64.TRYWAIT P0, [R0+URZ], R2 ;  /* 0x00000002000075a7 */ /* 0x0022a400080011ff */
[----:B--2---:R-:W-:Y:S05]  /*ad90*/  @!P0 NANOSLEEP.SYNCS 0x989680 ;  /* 0x009896800000895d */ /* 0x004fea0003900000 */
[----:B------:R-:W2:Y:S02]  /*ada0*/  @!P0 SYNCS.PHASECHK.TRANS64 P0, [R0+URZ], R2 ;  /* 0x00000002000085a7 */ /* 0x000ea400080010ff */
[----:B--2---:R-:W-:Y:S05]  /*adb0*/  @!P0 BRA `(.L_x_238) ;  /* 0xfffffffc00f08947 */ /* 0x004fea000383ffff */
[----:B------:R-:W-:Y:S05]  /*adc0*/  BRA `(.L_x_239) ;  /* 0xffffffa000a47947 */ /* 0x000fea000383ffff */
.L_x_100:
[----:B------:R-:W-:-:S07]  /*add0*/  MOV R0, UR5 ;  /* 0x0000000500007c02 */ /* 0x000fce0008000f00 */
.L_x_240:
[----:B-1----:R1:W2:Y:S02]  /*ade0*/  SYNCS.PHASECHK.TRANS64.TRYWAIT P0, [R0+URZ], R3 ;  /* 0x00000003000075a7 */ /* 0x0022a400080011ff */
[----:B--2---:R-:W-:Y:S05]  /*adf0*/  @!P0 NANOSLEEP.SYNCS 0x989680 ;  /* 0x009896800000895d */ /* 0x004fea0003900000 */
[----:B------:R-:W2:Y:S02]  /*ae00*/  @!P0 SYNCS.PHASECHK.TRANS64 P0, [R0+URZ], R3 ;  /* 0x00000003000085a7 */ /* 0x000ea400080010ff */
[----:B--2---:R-:W-:Y:S05]  /*ae10*/  @!P0 BRA `(.L_x_240) ;  /* 0xfffffffc00f08947 */ /* 0x004fea000383ffff */
[----:B------:R-:W-:Y:S05]  /*ae20*/  BRA `(.L_x_241) ;  /* 0xffffffa000b07947 */ /* 0x000fea000383ffff */
.L_x_101:
[----:B------:R-:W-:-:S07]  /*ae30*/  MOV R0, UR5 ;  /* 0x0000000500007c02 */ /* 0x000fce0008000f00 */
.L_x_242:
[----:B-1----:R1:W2:Y:S02]  /*ae40*/  SYNCS.PHASECHK.TRANS64.TRYWAIT P0, [R0+URZ], R3 ;  /* 0x00000003000075a7 */ /* 0x0022a400080011ff */
[----:B--2---:R-:W-:Y:S05]  /*ae50*/  @!P0 NANOSLEEP.SYNCS 0x989680 ;  /* 0x009896800000895d */ /* 0x004fea0003900000 */
[----:B------:R-:W2:Y:S02]  /*ae60*/  @!P0 SYNCS.PHASECHK.TRANS64 P0, [R0+URZ], R3 ;  /* 0x00000003000085a7 */ /* 0x000ea400080010ff */
[----:B--2---:R-:W-:Y:S05]  /*ae70*/  @!P0 BRA `(.L_x_242) ;  /* 0xfffffffc00f08947 */ /* 0x004fea000383ffff */
[----:B------:R-:W-:Y:S05]  /*ae80*/  BRA `(.L_x_243) ;  /* 0xffffffa000bc7947 */ /* 0x000fea000383ffff */
.L_x_104:
[----:B------:R-:W-:-:S07]  /*ae90*/  MOV R0, UR17 ;  /* 0x0000001100007c02 */ /* 0x000fce0008000f00 */
.L_x_244:
[----:B-1----:R1:W2:Y:S02]  /*aea0*/  SYNCS.PHASECHK.TRANS64.TRYWAIT P1, [R0+URZ+0x270], R2 ;  /* 0x00027002000075a7 */ /* 0x0022a400080211ff */
[----:B--2---:R-:W-:Y:S05]  /*aeb0*/  @!P1 NANOSLEEP.SYNCS 0x989680 ;  /* 0x009896800000995d */ /* 0x004fea0003900000 */
[----:B------:R-:W2:Y:S02]  /*aec0*/  @!P1 SYNCS.PHASECHK.TRANS64 P1, [R0+URZ+0x270], R2 ;  /* 0x00027002000095a7 */ /* 0x000ea400080210ff */
[----:B--2---:R-:W-:Y:S05]  /*aed0*/  @!P1 BRA `(.L_x_244) ;  /* 0xfffffffc00f09947 */ /* 0x004fea000383ffff */
[----:B------:R-:W-:Y:S05]  /*aee0*/  BRA `(.L_x_245) ;  /* 0xffffffa400087947 */ /* 0x000fea000383ffff */
.L_x_109:
[----:B--2---:R2:W3:Y:S02]  /*aef0*/  SYNCS.PHASECHK.TRANS64.TRYWAIT P0, [R12+URZ+0x1f0], R0 ;  /* 0x0001f0000c0075a7 */ /* 0x0044e400080011ff */
[----:B---3--:R-:W-:Y:S05]  /*af00*/  @!P0 NANOSLEEP.SYNCS 0x989680 ;  /* 0x009896800000895d */ /* 0x008fea0003900000 */
[----:B------:R-:W3:Y:S02]  /*af10*/  @!P0 SYNCS.PHASECHK.TRANS64 P0, [R12+URZ+0x1f0], R0 ;  /* 0x0001f0000c0085a7 */ /* 0x000ee400080010ff */
[----:B---3--:R-:W-:Y:S05]  /*af20*/  @!P0 BRA `(.L_x_109) ;  /* 0xfffffffc00f08947 */ /* 0x008fea000383ffff */
[----:B------:R-:W-:Y:S05]  /*af30*/  BRA `(.L_x_246) ;  /* 0xffffffa800307947 */ /* 0x000fea000383ffff */
.L_x_112:
[----:B-1----:R-:W-:Y:S07]  /*af40*/  MOV R0, UR21 ;  /* 0x0000001500007c02 */ /* 0x002fee0008000f00 */
.L_x_247:
[----:B-1----:R1:W2:Y:S02]  /*af50*/  SYNCS.PHASECHK.TRANS64.TRYWAIT P2, [R0+URZ+0x1e8], R6 ;  /* 0x0001e806000075a7 */ /* 0x0022a400080411ff */
[----:B--2---:R-:W-:Y:S05]  /*af60*/  @!P2 NANOSLEEP.SYNCS 0x989680 ;  /* 0x009896800000a95d */ /* 0x004fea0003900000 */
[----:B------:R-:W2:Y:S02]  /*af70*/  @!P2 SYNCS.PHASECHK.TRANS64 P2, [R0+URZ+0x1e8], R6 ;  /* 0x0001e8060000a5a7 */ /* 0x000ea400080410ff */
[----:B--2---:R-:W-:Y:S05]  /*af80*/  @!P2 BRA `(.L_x_247) ;  /* 0xfffffffc00f0a947 */ /* 0x004fea000383ffff */
[----:B------:R-:W-:Y:S05]  /*af90*/  BRA `(.L_x_111) ;  /* 0xffffffac00987947 */ /* 0x000fea000383ffff */
.L_x_115:
[----:B------:R-:W-:Y:S07]  /*afa0*/  MOV R0, UR21 ;  /* 0x0000001500007c02 */ /* 0x000fee0008000f00 */
.L_x_248:
[----:B-1----:R1:W2:Y:S02]  /*afb0*/  SYNCS.PHASECHK.TRANS64.TRYWAIT P0, [R0+URZ+0x1c0], R9 ;  /* 0x0001c009000075a7 */ /* 0x0022a400080011ff */
[----:B--2---:R-:W-:Y:S05]  /*afc0*/  @!P0 NANOSLEEP.SYNCS 0x989680 ;  /* 0x009896800000895d */ /* 0x004fea0003900000 */
[----:B------:R-:W2:Y:S02]  /*afd0*/  @!P0 SYNCS.PHASECHK.TRANS64 P0, [R0+URZ+0x1c0], R9 ;  /* 0x0001c009000085a7 */ /* 0x000ea400080010ff */
[----:B--2---:R-:W-:Y:S05]  /*afe0*/  @!P0 BRA `(.L_x_248) ;  /* 0xfffffffc00f08947 */ /* 0x004fea000383ffff */
[----:B------:R-:W-:Y:S05]  /*aff0*/  BRA `(.L_x_249) ;  /* 0xffffffac00f47947 */ /* 0x000fea000383ffff */
.L_x_116:
[----:B------:R-:W-:Y:S07]  /*b000*/  MOV R0, UR21 ;  /* 0x0000001500007c02 */ /* 0x000fee0008000f00 */
.L_x_250:
[----:B-1----:R1:W2:Y:S02]  /*b010*/  SYNCS.PHASECHK.TRANS64.TRYWAIT P0, [R0+URZ+0x1c8], R9 ;  /* 0x0001c809000075a7 */ /* 0x0022a400080011ff */
[----:B--2---:R-:W-:Y:S05]  /*b020*/  @!P0 NANOSLEEP.SYNCS 0x989680 ;  /* 0x009896800000895d */ /* 0x004fea0003900000 */
[----:B------:R-:W2:Y:S02]  /*b030*/  @!P0 SYNCS.PHASECHK.TRANS64 P0, [R0+URZ+0x1c8], R9 ;  /* 0x0001c809000085a7 */ /* 0x000ea400080010ff */
[----:B--2---:R-:W-:Y:S05]  /*b040*/  @!P0 BRA `(.L_x_250) ;  /* 0xfffffffc00f08947 */ /* 0x004fea000383ffff */
[----:B------:R-:W-:Y:S05]  /*b050*/  BRA `(.L_x_251) ;  /* 0xffffffb000507947 */ /* 0x000fea000383ffff */
.L_x_117:
[----:B------:R-:W-:Y:S07]  /*b060*/  MOV R0, UR21 ;  /* 0x0000001500007c02 */ /* 0x000fee0008000f00 */
.L_x_252:
[----:B-1----:R1:W2:Y:S02]  /*b070*/  SYNCS.PHASECHK.TRANS64.TRYWAIT P0, [R0+URZ+0x1d0], R9 ;  /* 0x0001d009000075a7 */ /* 0x0022a400080011ff */
[----:B--2---:R-:W-:Y:S05]  /*b080*/  @!P0 NANOSLEEP.SYNCS 0x989680 ;  /* 0x009896800000895d */ /* 0x004fea0003900000 */
[----:B------:R-:W2:Y:S02]  /*b090*/  @!P0 SYNCS.PHASECHK.TRANS64 P0, [R0+URZ+0x1d0], R9 ;  /* 0x0001d009000085a7 */ /* 0x000ea400080010ff */
[----:B--2---:R-:W-:Y:S05]  /*b0a0*/  @!P0 BRA `(.L_x_252) ;  /* 0xfffffffc00f08947 */ /* 0x004fea000383ffff */
[----:B------:R-:W-:Y:S05]  /*b0b0*/  BRA `(.L_x_253) ;  /* 0xffffffb000ac7947 */ /* 0x000fea000383ffff */
.L_x_118:
[----:B------:R-:W-:Y:S07]  /*b0c0*/  MOV R0, UR21 ;  /* 0x0000001500007c02 */ /* 0x000fee0008000f00 */
.L_x_254:
[----:B-1----:R1:W2:Y:S02]  /*b0d0*/  SYNCS.PHASECHK.TRANS64.TRYWAIT P0, [R0+URZ+0x1d8], R9 ;  /* 0x0001d809000075a7 */ /* 0x0022a400080011ff */
[----:B--2---:R-:W-:Y:S05]  /*b0e0*/  @!P0 NANOSLEEP.SYNCS 0x989680 ;  /* 0x009896800000895d */ /* 0x004fea0003900000 */
[----:B------:R-:W2:Y:S02]  /*b0f0*/  @!P0 SYNCS.PHASECHK.TRANS64 P0, [R0+URZ+0x1d8], R9 ;  /* 0x0001d809000085a7 */ /* 0x000ea400080010ff */
[----:B--2---:R-:W-:Y:S05]  /*b100*/  @!P0 BRA `(.L_x_254) ;  /* 0xfffffffc00f08947 */ /* 0x004fea000383ffff */
[----:B------:R-:W-:Y:S05]  /*b110*/  BRA `(.L_x_255) ;  /* 0xffffffb400087947 */ /* 0x000fea000383ffff */
.L_x_120:
[----:B------:R-:W-:-:S07]  /*b120*/  MOV R0, UR21 ;  /* 0x0000001500007c02 */ /* 0x000fce0008000f00 */
.L_x_256:
[----:B-1----:R1:W3:Y:S02]  /*b130*/  SYNCS.PHASECHK.TRANS64.TRYWAIT P0, [R0+URZ+0x1c0], R2 ;  /* 0x0001c002000075a7 */ /* 0x0022e400080011ff */
[----:B---3--:R-:W-:Y:S05]  /*b140*/  @!P0 NANOSLEEP.SYNCS 0x989680 ;  /* 0x009896800000895d */ /* 0x008fea0003900000 */
[----:B------:R-:W3:Y:S02]  /*b150*/  @!P0 SYNCS.PHASECHK.TRANS64 P0, [R0+URZ+0x1c0], R2 ;  /* 0x0001c002000085a7 */ /* 0x000ee400080010ff */
[----:B---3--:R-:W-:Y:S05]  /*b160*/  @!P0 BRA `(.L_x_256) ;  /* 0xfffffffc00f08947 */ /* 0x008fea000383ffff */
[----:B------:R-:W-:Y:S05]  /*b170*/  BRA `(.L_x_257) ;  /* 0xffffffb400947947 */ /* 0x000fea000383ffff */
.L_x_121:
[----:B-1----:R-:W-:-:S07]  /*b180*/  MOV R0, UR21 ;  /* 0x0000001500007c02 */ /* 0x002fce0008000f00 */
.L_x_258:
[----:B-1----:R1:W3:Y:S02]  /*b190*/  SYNCS.PHASECHK.TRANS64.TRYWAIT P0, [R0+URZ+0x1c8], R2 ;  /* 0x0001c802000075a7 */ /* 0x0022e400080011ff */
[----:B---3--:R-:W-:Y:S05]  /*b1a0*/  @!P0 NANOSLEEP.SYNCS 0x989680 ;  /* 0x009896800000895d */ /* 0x008fea0003900000 */
[----:B------:R-:W3:Y:S02]  /*b1b0*/  @!P0 SYNCS.PHASECHK.TRANS64 P0, [R0+URZ+0x1c8], R2 ;  /* 0x0001c802000085a7 */ /* 0x000ee400080010ff */
[----:B---3--:R-:W-:Y:S05]  /*b1c0*/  @!P0 BRA `(.L_x_258) ;  /* 0xfffffffc00f08947 */ /* 0x008fea000383ffff */
[----:B------:R-:W-:Y:S05]  /*b1d0*/  BRA `(.L_x_259) ;  /* 0xffffffb400847947 */ /* 0x000fea000383ffff */
.L_x_122:
[----:B-1----:R-:W-:-:S07]  /*b1e0*/  MOV R0, UR21 ;  /* 0x0000001500007c02 */ /* 0x002fce0008000f00 */
.L_x_260:
[----:B-1----:R1:W3:Y:S02]  /*b1f0*/  SYNCS.PHASECHK.TRANS64.TRYWAIT P0, [R0+URZ+0x1d0], R2 ;  /* 0x0001d002000075a7 */ /* 0x0022e400080011ff */
[----:B---3--:R-:W-:Y:S05]  /*b200*/  @!P0 NANOSLEEP.SYNCS 0x989680 ;  /* 0x009896800000895d */ /* 0x008fea0003900000 */
[----:B------:R-:W3:Y:S02]  /*b210*/  @!P0 SYNCS.PHASECHK.TRANS64 P0, [R0+URZ+0x1d0], R2 ;  /* 0x0001d002000085a7 */ /* 0x000ee400080010ff */
[----:B---3--:R-:W-:Y:S05]  /*b220*/  @!P0 BRA `(.L_x_260) ;  /* 0xfffffffc00f08947 */ /* 0x008fea000383ffff */
[----:B------:R-:W-:Y:S05]  /*b230*/  BRA `(.L_x_261) ;  /* 0xffffffb400747947 */ /* 0x000fea000383ffff */
.L_x_124:
[----:B--2---:R2:W3:Y:S02]  /*b240*/  SYNCS.PHASECHK.TRANS64.TRYWAIT P0, [R3+URZ+0x1f0], R0 ;  /* 0x0001f000030075a7 */ /* 0x0044e400080011ff */
[----:B---3--:R-:W-:Y:S05]  /*b250*/  @!P0 NANOSLEEP.SYNCS 0x989680 ;  /* 0x009896800000895d */ /* 0x008fea0003900000 */
[----:B------:R-:W3:Y:S02]  /*b260*/  @!P0 SYNCS.PHASECHK.TRANS64 P0, [R3+URZ+0x1f0], R0 ;  /* 0x0001f000030085a7 */ /* 0x000ee400080010ff */
[----:B---3--:R-:W-:Y:S05]  /*b270*/  @!P0 BRA `(.L_x_124) ;  /* 0xfffffffc00f08947 */ /* 0x008fea000383ffff */
[----:B------:R-:W-:Y:S05]  /*b280*/  BRA `(.L_x_262) ;  /* 0xffffffb800387947 */ /* 0x000fea000383ffff */
.L_x_135:
[----:B-1----:R-:W-:Y:S04]  /*b290*/  MOV R2, UR43 ;  /* 0x0000002b00027c02 */ /* 0x002fe80008000f00 */
[----:B------:R1:W2:Y:S03]  /*b2a0*/  SYNCS.PHASECHK.TRANS64.TRYWAIT P0, [R2+URZ+0x1a0], R3 ;  /* 0x0001a003020075a7 */ /* 0x0002a600080011ff */
[----:B--2---:R-:W-:Y:S05]  /*b2b0*/  @!P0 NANOSLEEP.SYNCS 0x989680 ;  /* 0x009896800000895d */ /* 0x004fea0003900000 */
[----:B------:R-:W2:Y:S02]  /*b2c0*/  @!P0 SYNCS.PHASECHK.TRANS64 P0, [R2+URZ+0x1a0], R3 ;  /* 0x0001a003020085a7 */ /* 0x000ea400080010ff */
[----:B--2---:R-:W-:Y:S05]  /*b2d0*/  @!P0 BRA `(.L_x_135) ;  /* 0xfffffffc00ec8947 */ /* 0x004fea000383ffff */
[----:B------:R-:W-:Y:S05]  /*b2e0*/  BRA `(.L_x_134) ;  /* 0xffffffc400887947 */ /* 0x000fea000383ffff */
.L_x_137:
[----:B-1----:R1:W3:Y:S02]  /*b2f0*/  SYNCS.PHASECHK.TRANS64.TRYWAIT P1, [R54+URZ+0x210], R0 ;  /* 0x00021000360075a7 */ /* 0x0022e400080211ff */
[----:B---3--:R-:W-:Y:S05]  /*b300*/  @!P1 NANOSLEEP.SYNCS 0x989680 ;  /* 0x009896800000995d */ /* 0x008fea0003900000 */
[----:B------:R-:W3:Y:S02]  /*b310*/  @!P1 SYNCS.PHASECHK.TRANS64 P1, [R54+URZ+0x210], R0 ;  /* 0x00021000360095a7 */ /* 0x000ee400080210ff */
[----:B---3--:R-:W-:Y:S05]  /*b320*/  @!P1 BRA `(.L_x_137) ;  /* 0xfffffffc00f09947 */ /* 0x008fea000383ffff */
[----:B------:R-:W-:Y:S05]  /*b330*/  BRA `(.L_x_136) ;  /* 0xffffffc400a87947 */ /* 0x000fea000383ffff */
.L_x_146:
[----:B--2---:R2:W3:Y:S02]  /*b340*/  SYNCS.PHASECHK.TRANS64.TRYWAIT P0, [R2+URZ+0x1a0], R0 ;  /* 0x0001a000020075a7 */ /* 0x0044e400080011ff */
[----:B---3--:R-:W-:Y:S05]  /*b350*/  @!P0 NANOSLEEP.SYNCS 0x989680 ;  /* 0x009896800000895d */ /* 0x008fea0003900000 */
[----:B------:R-:W3:Y:S02]  /*b360*/  @!P0 SYNCS.PHASECHK.TRANS64 P0, [R2+URZ+0x1a0], R0 ;  /* 0x0001a000020085a7 */ /* 0x000ee400080010ff */
[----:B---3--:R-:W-:Y:S05]  /*b370*/  @!P0 BRA `(.L_x_146) ;  /* 0xfffffffc00f08947 */ /* 0x008fea000383ffff */
[----:B------:R-:W-:Y:S05]  /*b380*/  BRA `(.L_x_145) ;  /* 0xffffffcc00b87947 */ /* 0x000fea000383ffff */
.L_x_154:
[----:B--2---:R2:W3:Y:S02]  /*b390*/  SYNCS.PHASECHK.TRANS64.TRYWAIT P0, [R2+URZ+0x1a0], R4 ;  /* 0x0001a004020075a7 */ /* 0x0044e400080011ff */
[----:B---3--:R-:W-:Y:S05]  /*b3a0*/  @!P0 NANOSLEEP.SYNCS 0x989680 ;  /* 0x009896800000895d */ /* 0x008fea0003900000 */
[----:B------:R-:W3:Y:S02]  /*b3b0*/  @!P0 SYNCS.PHASECHK.TRANS64 P0, [R2+URZ+0x1a0], R4 ;  /* 0x0001a004020085a7 */ /* 0x000ee400080010ff */
[----:B---3--:R-:W-:Y:S05]  /*b3c0*/  @!P0 BRA `(.L_x_154) ;  /* 0xfffffffc00f08947 */ /* 0x008fea000383ffff */
[----:B------:R-:W-:Y:S05]  /*b3d0*/  BRA `(.L_x_153) ;  /* 0xffffffd400d87947 */ /* 0x000fea000383ffff */
.L_x_162:
[----:B--2---:R2:W3:Y:S02]  /*b3e0*/  SYNCS.PHASECHK.TRANS64.TRYWAIT P0, [R3+URZ+0x1a0], R0 ;  /* 0x0001a000030075a7 */ /* 0x0044e400080011ff */
[----:B---3--:R-:W-:Y:S05]  /*b3f0*/  @!P0 NANOSLEEP.SYNCS 0x989680 ;  /* 0x009896800000895d */ /* 0x008fea0003900000 */
[----:B------:R-:W3:Y:S02]  /*b400*/  @!P0 SYNCS.PHASECHK.TRANS64 P0, [R3+URZ+0x1a0], R0 ;  /* 0x0001a000030085a7 */ /* 0x000ee400080010ff */
[----:B---3--:R-:W-:Y:S05]  /*b410*/  @!P0 BRA `(.L_x_162) ;  /* 0xfffffffc00f08947 */ /* 0x008fea000383ffff */
[----:B------:R-:W-:Y:S05]  /*b420*/  BRA `(.L_x_161) ;  /* 0xffffffdc00f87947 */ /* 0x000fea000383ffff */
        .weak           $__internal_0_$__cuda_sm10x_tcgen05_guardrail_trap_col_being_dealloced_not_returned_by_alloc
        .type           $__internal_0_$__cuda_sm10x_tcgen05_guardrail_trap_col_being_dealloced_not_returned_by_alloc,@function
        .size           $__internal_0_$__cuda_sm10x_tcgen05_guardrail_trap_col_being_dealloced_not_returned_by_alloc,($__internal_1_$__cuda_sm10x_tcgen05_guardrail_trap_phase_invalid_during_alloc - $__internal_0_$__cuda_sm10x_tcgen05_guardrail_trap_col_being_dealloced_not_returned_by_alloc)
$__internal_0_$__cuda_sm10x_tcgen05_guardrail_trap_col_being_dealloced_not_returned_by_alloc:
[----:B------:R-:W-:Y:S05]  /*b430*/  BPT.TRAP 0x1 ;  /* 0x000000040000795c */ /* 0x000fea0000300000 */
[----:B------:R-:W-:-:S04]  /*b440*/  HFMA2 R3, -RZ, RZ, 0, 0 ;  /* 0x00000000ff037431 */ /* 0x000fc800000001ff */
[----:B------:R-:W-:Y:S05]  /*b450*/  RET.REL.NODEC R2 `(_ZN7cutlass13device_kernelINS_4gemm6kernel13GemmUniversalIN4cute5tupleIJiiiiEEENS1_10collective13CollectiveMmaINS1_35MainloopSm100TmaUmmaWarpSpecializedILi26ELi2ELi4ENS5_IJNS4_1CILi4EEESB_NSA_ILi1EEEEEEEENS5_IJNSA_ILi128EEESF_NSA_ILi32EEEEEENS_6half_tENS5_IJlSC_lEEESI_SJ_NS4_8TiledMMAINS4_8MMA_AtomIJNS4_26SM100_MMA_F16BF16_2x1SM_SSISI_SI_fLi128ELi128ELNS4_4UMMA5MajorE0ELSO_0ELNSN_7ScaleInE0ELSP_0EEEEEENS4_6LayoutINS5_IJSC_SC_SC_EEENS5_IJNSA_ILi0EEESU_SU_EEEEENS5_IJNS4_10UnderscoreESX_SX_EEEEENS4_28SM100_TMA_2SM_LOAD_MULTICASTENS4_14ComposedLayoutINS4_7SwizzleILi2ELi4ELi3EEENS4_18smem_ptr_flag_bitsILi16EEENSS_INS5_IJNSA_ILi8EEESG_EEENS5_IJSG_SC_EEEEEEEvNS4_8identityES10_S1A_vS1B_EENS_8epilogue10collective18CollectiveEpilogueINS1D_23Sm100TmaWarpSpecializedILi4ELi2ELi16ELb1ELb0EEEJNS5_IJNSA_ILi64EEESF_SG_EEENS5_IJNSS_IS1I_SC_EENSS_INS5_IJNSA_ILi16EEENSA_ILi2EEEEEENS5_IJSC_S1I_EEEEEEEESI_SJ_SI_SJ_NS1D_6fusion15FusionCallbacksIS1H_NS1R_17LinearCombinationISI_fSI_fLNS_15FloatRoundStyleE2EEES1J_S1Q_JEEENS4_5SM1004TMEM4LOAD26SM100_TMEM_LOAD_32dp32b16xENS4_13SM90_TMA_LOADENS11_INS12_ILi1ELi4ELi3EEES15_NSS_INS5_IJS16_S1L_EEENS5_IJS1L_SC_EEEEEEENS4_39AutoVectorizingCopyWithAssumedAlignmentILi128EEENS4_14SM90_TMA_STOREES26_S28_S28_EEEvvEEEEvNT_6ParamsE) ;  /* 0xffffff4802e87950 */ /* 0x000fea0003c3ffff */
        .weak           $__internal_1_$__cuda_sm10x_tcgen05_guardrail_trap_phase_invalid_during_alloc
        .type           $__internal_1_$__cuda_sm10x_tcgen05_guardrail_trap_phase_invalid_during_alloc,@function
        .size           $__internal_1_$__cuda_sm10x_tcgen05_guardrail_trap_phase_invalid_during_alloc,($__internal_2_$__cuda_sm10x_tcgen05_guardrail_trap_unallocated_columns_being_dealloced - $__internal_1_$__cuda_sm10x_tcgen05_guardrail_trap_phase_invalid_during_alloc)
$__internal_1_$__cuda_sm10x_tcgen05_guardrail_trap_phase_invalid_during_alloc:
[----:B------:R-:W-:Y:S05]  /*b460*/  BPT.TRAP 0x1 ;  /* 0x000000040000795c */ /* 0x000fea0000300000 */
[----:B------:R-:W-:-:S04]  /*b470*/  MOV R5, 0x0 ;  /* 0x0000000000057802 */ /* 0x000fc80000000f00 */
[----:B------:R-:W-:Y:S05]  /*b480*/  RET.REL.NODEC R4 `(_ZN7cutlass13device_kernelINS_4gemm6kernel13GemmUniversalIN4cute5tupleIJiiiiEEENS1_10collective13CollectiveMmaINS1_35MainloopSm100TmaUmmaWarpSpecializedILi26ELi2ELi4ENS5_IJNS4_1CILi4EEESB_NSA_ILi1EEEEEEEENS5_IJNSA_ILi128EEESF_NSA_ILi32EEEEEENS_6half_tENS5_IJlSC_lEEESI_SJ_NS4_8TiledMMAINS4_8MMA_AtomIJNS4_26SM100_MMA_F16BF16_2x1SM_SSISI_SI_fLi128ELi128ELNS4_4UMMA5MajorE0ELSO_0ELNSN_7ScaleInE0ELSP_0EEEEEENS4_6LayoutINS5_IJSC_SC_SC_EEENS5_IJNSA_ILi0EEESU_SU_EEEEENS5_IJNS4_10UnderscoreESX_SX_EEEEENS4_28SM100_TMA_2SM_LOAD_MULTICASTENS4_14ComposedLayoutINS4_7SwizzleILi2ELi4ELi3EEENS4_18smem_ptr_flag_bitsILi16EEENSS_INS5_IJNSA_ILi8EEESG_EEENS5_IJSG_SC_EEEEEEEvNS4_8identityES10_S1A_vS1B_EENS_8epilogue10collective18CollectiveEpilogueINS1D_23Sm100TmaWarpSpecializedILi4ELi2ELi16ELb1ELb0EEEJNS5_IJNSA_ILi64EEESF_SG_EEENS5_IJNSS_IS1I_SC_EENSS_INS5_IJNSA_ILi16EEENSA_ILi2EEEEEENS5_IJSC_S1I_EEEEEEEESI_SJ_SI_SJ_NS1D_6fusion15FusionCallbacksIS1H_NS1R_17LinearCombinationISI_fSI_fLNS_15FloatRoundStyleE2EEES1J_S1Q_JEEENS4_5SM1004TMEM4LOAD26SM100_TMEM_LOAD_32dp32b16xENS4_13SM90_TMA_LOADENS11_INS12_ILi1ELi4ELi3EEES15_NSS_INS5_IJS16_S1L_EEENS5_IJS1L_SC_EEEEEEENS4_39AutoVectorizingCopyWithAssumedAlignmentILi128EEENS4_14SM90_TMA_STOREES26_S28_S28_EEEvvEEEEvNT_6ParamsE) ;  /* 0xffffff4804dc7950 */ /* 0x000fea0003c3ffff */
        .weak           $__internal_2_$__cuda_sm10x_tcgen05_guardrail_trap_unallocated_columns_being_dealloced
        .type           $__internal_2_$__cuda_sm10x_tcgen05_guardrail_trap_unallocated_columns_being_dealloced,@function
        .size           $__internal_2_$__cuda_sm10x_tcgen05_guardrail_trap_unallocated_columns_being_dealloced,(.L_x_264 - $__internal_2_$__cuda_sm10x_tcgen05_guardrail_trap_unallocated_columns_being_dealloced)
$__internal_2_$__cuda_sm10x_tcgen05_guardrail_trap_unallocated_columns_being_dealloced:
[----:B------:R-:W-:Y:S05]  /*b490*/  BPT.TRAP 0x1 ;  /* 0x000000040000795c */ /* 0x000fea0000300000 */
[----:B------:R-:W-:-:S04]  /*b4a0*/  HFMA2 R3, -RZ, RZ, 0, 0 ;  /* 0x00000000ff037431 */ /* 0x000fc800000001ff */
[----:B------:R-:W-:Y:S05]  /*b4b0*/  RET.REL.NODEC R2 `(_ZN7cutlass13device_kernelINS_4gemm6kernel13GemmUniversalIN4cute5tupleIJiiiiEEENS1_10collective13CollectiveMmaINS1_35MainloopSm100TmaUmmaWarpSpecializedILi26ELi2ELi4ENS5_IJNS4_1CILi4EEESB_NSA_ILi1EEEEEEEENS5_IJNSA_ILi128EEESF_NSA_ILi32EEEEEENS_6half_tENS5_IJlSC_lEEESI_SJ_NS4_8TiledMMAINS4_8MMA_AtomIJNS4_26SM100_MMA_F16BF16_2x1SM_SSISI_SI_fLi128ELi128ELNS4_4UMMA5MajorE0ELSO_0ELNSN_7ScaleInE0ELSP_0EEEEEENS4_6LayoutINS5_IJSC_SC_SC_EEENS5_IJNSA_ILi0EEESU_SU_EEEEENS5_IJNS4_10UnderscoreESX_SX_EEEEENS4_28SM100_TMA_2SM_LOAD_MULTICASTENS4_14ComposedLayoutINS4_7SwizzleILi2ELi4ELi3EEENS4_18smem_ptr_flag_bitsILi16EEENSS_INS5_IJNSA_ILi8EEESG_EEENS5_IJSG_SC_EEEEEEEvNS4_8identityES10_S1A_vS1B_EENS_8epilogue10collective18CollectiveEpilogueINS1D_23Sm100TmaWarpSpecializedILi4ELi2ELi16ELb1ELb0EEEJNS5_IJNSA_ILi64EEESF_SG_EEENS5_IJNSS_IS1I_SC_EENSS_INS5_IJNSA_ILi16EEENSA_ILi2EEEEEENS5_IJSC_S1I_EEEEEEEESI_SJ_SI_SJ_NS1D_6fusion15FusionCallbacksIS1H_NS1R_17LinearCombinationISI_fSI_fLNS_15FloatRoundStyleE2EEES1J_S1Q_JEEENS4_5SM1004TMEM4LOAD26SM100_TMEM_LOAD_32dp32b16xENS4_13SM90_TMA_LOADENS11_INS12_ILi1ELi4ELi3EEES15_NSS_INS5_IJS16_S1L_EEENS5_IJS1L_SC_EEEEEEENS4_39AutoVectorizingCopyWithAssumedAlignmentILi128EEENS4_14SM90_TMA_STOREES26_S28_S28_EEEvvEEEEvNT_6ParamsE) ;  /* 0xffffff4802d07950 */ /* 0x000fea0003c3ffff */
.L_x_263:
[----:B------:R-:W-:-:S00]  /*b4c0*/  BRA `(.L_x_263) ;  /* 0xfffffffc00fc7947 */ /* 0x000fc0000383ffff */
[----:B------:R-:W-:-:S00]  /*b4d0*/  NOP ;  /* 0x0000000000007918 */ /* 0x000fc00000000000 */
        /* <DEDUP_REMOVED lines=10> */
.L_x_264:


//--------------------- .nv.global.init           --------------------------
	.section	.nv.global.init,"aw",@progbits
.nv.global.init:
	.type		$str$27,@object
	.size		$str$27,($str$28 - $str$27)
$str$27:
        /*0000*/ 	.byte	0x28, 0x61, 0x64, 0x64, 0x72, 0x65, 0x73, 0x73, 0x20, 0x26, 0x20, 0x6d, 0x61, 0x73, 0x6b, 0x29
        /*0010*/ 	.byte	0x20, 0x3d, 0x3d, 0x20, 0x30, 0x00
	.type		$str$28,@object
	.size		$str$28,($str$26 - $str$28)
$str$28:
        /*0016*/ 	.byte	0x2f, 0x74, 0x6d, 0x70, 0x2f, 0x63, 0x75, 0x74, 0x6c, 0x61, 0x73, 0x73, 0x5f, 0x73, 0x77, 0x65
        /*0026*/ 	.byte	0x65, 0x70, 0x5f, 0x73, 0x72, 0x63, 0x2f, 0x69, 0x6e, 0x63, 0x6c, 0x75, 0x64, 0x65, 0x2f, 0x63
        /*0036*/ 	.byte	0x75, 0x74, 0x65, 0x2f, 0x70, 0x6f, 0x69, 0x6e, 0x74, 0x65, 0x72, 0x5f, 0x66, 0x6c, 0x61, 0x67
        /*0046*/ 	.byte	0x67, 0x65, 0x64, 0x2e, 0x68, 0x70, 0x70, 0x00
	.type		$str$26,@object
	.size		$str$26,($str$25 - $str$26)
$str$26:
        /*004e*/ 	.byte	0x2f, 0x74, 0x6d, 0x70, 0x2f, 0x63, 0x75, 0x74, 0x6c, 0x61, 0x73, 0x73, 0x5f, 0x73, 0x77, 0x65
        /*005e*/ 	.byte	0x65, 0x70, 0x5f, 0x73, 0x72, 0x63, 0x2f, 0x69, 0x6e, 0x63, 0x6c, 0x75, 0x64, 0x65, 0x2f, 0x63
        /*006e*/ 	.byte	0x75, 0x74, 0x65, 0x2f, 0x61, 0x74, 0x6f, 0x6d, 0x2f, 0x63, 0x6f, 0x70, 0x79, 0x5f, 0x74, 0x72
        /*007e*/ 	.byte	0x61, 0x69, 0x74, 0x73, 0x5f, 0x73, 0x6d, 0x31, 0x30, 0x30, 0x2e, 0x68, 0x70, 0x70, 0x00
	.type		$str$25,@object
	.size		$str$25,(__unnamed_1 - $str$25)
$str$25:
        /*008d*/ 	.byte	0x28, 0x28, 0x75, 0x69, 0x6e, 0x74, 0x33, 0x32, 0x5f, 0x74, 0x28, 0x74, 0x68, 0x72, 0x65, 0x61
        /*009d*/ 	.byte	0x64, 0x49, 0x64, 0x78, 0x2e, 0x78, 0x29, 0x20, 0x2f, 0x20, 0x33, 0x32, 0x29, 0x20, 0x25, 0x20
        /*00ad*/ 	.byte	0x34, 0x29, 0x20, 0x3d, 0x3d, 0x20, 0x28, 0x28, 0x28, 0x74, 0x6d, 0x65, 0x6d, 0x5f, 0x61, 0x64
        /*00bd*/ 	.byte	0x64, 0x72, 0x20, 0x3e, 0x3e, 0x20, 0x31, 0x36, 0x29, 0x20, 0x2f, 0x20, 0x33, 0x32, 0x29, 0x20
        /*00cd*/ 	.byte	0x25, 0x20, 0x34, 0x29, 0x00
	.type		__unnamed_1,@object
	.size		__unnamed_1,(__unnamed_2 - __unnamed_1)
__unnamed_1:
        /*00d2*/ 	.byte	0x61, 0x75, 0x74, 0x6f, 0x20, 0x63, 0x75, 0x74, 0x65, 0x3a, 0x3a, 0x61, 0x73, 0x5f, 0x70, 0x6f
        /* <DEDUP_REMOVED lines=24> */
        /*0262*/ 	.byte	0x34, 0x38, 0x3e, 0x3e, 0x3e, 0x3e, 0x5d, 0x00
	.type		__unnamed_2,@object
	.size		__unnamed_2,(.L_2 - __unnamed_2)
__unnamed_2:
        /* <DEDUP_REMOVED lines=40> */
        /*04ea*/ 	.byte	0x3a, 0x3a, 0x43, 0x3c, 0x30, 0x3e, 0x3e, 0x3e, 0x3e, 0x5d, 0x00
.L_2:


//--------------------- .nv.shared._ZN7cutlass13device_kernelINS_4gemm6kernel13GemmUniversalIN4cute5tupleIJiiiiEEENS1_10collective13CollectiveMmaINS1_35MainloopSm100TmaUmmaWarpSpecializedILi26ELi2ELi4ENS5_IJNS4_1CILi4EEESB_NSA_ILi1EEEEEEEENS5_IJNSA_ILi128EEESF_NSA_ILi32EEEEEENS_6half_tENS5_IJlSC_lEEESI_SJ_NS4_8TiledMMAINS4_8MMA_AtomIJNS4_26SM100_MMA_F16BF16_2x1SM_SSISI_SI_fLi128ELi128ELNS4_4UMMA5MajorE0ELSO_0ELNSN_7ScaleInE0ELSP_0EEEEEENS4_6LayoutINS5_IJSC_SC_SC_EEENS5_IJNSA_ILi0EEESU_SU_EEEEENS5_IJNS4_10UnderscoreESX_SX_EEEEENS4_28SM100_TMA_2SM_LOAD_MULTICASTENS4_14ComposedLayoutINS4_7SwizzleILi2ELi4ELi3EEENS4_18smem_ptr_flag_bitsILi16EEENSS_INS5_IJNSA_ILi8EEESG_EEENS5_IJSG_SC_EEEEEEEvNS4_8identityES10_S1A_vS1B_EENS_8epilogue10collective18CollectiveEpilogueINS1D_23Sm100TmaWarpSpecializedILi4ELi2ELi16ELb1ELb0EEEJNS5_IJNSA_ILi64EEESF_SG_EEENS5_IJNSS_IS1I_SC_EENSS_INS5_IJNSA_ILi16EEENSA_ILi2EEEEEENS5_IJSC_S1I_EEEEEEEESI_SJ_SI_SJ_NS1D_6fusion15FusionCallbacksIS1H_NS1R_17LinearCombinationISI_fSI_fLNS_15FloatRoundStyleE2EEES1J_S1Q_JEEENS4_5SM1004TMEM4LOAD26SM100_TMEM_LOAD_32dp32b16xENS4_13SM90_TMA_LOADENS11_INS12_ILi1ELi4ELi3EEES15_NSS_INS5_IJS16_S1L_EEENS5_IJS1L_SC_EEEEEEENS4_39AutoVectorizingCopyWithAssumedAlignmentILi128EEENS4_14SM90_TMA_STOREES26_S28_S28_EEEvvEEEEvNT_6ParamsE --------------------------
	.section	.nv.shared._ZN7cutlass13device_kernelINS_4gemm6kernel13GemmUniversalIN4cute5tupleIJiiiiEEENS1_10collective13CollectiveMmaINS1_35MainloopSm100TmaUmmaWarpSpecializedILi26ELi2ELi4ENS5_IJNS4_1CILi4EEESB_NSA_ILi1EEEEEEEENS5_IJNSA_ILi128EEESF_NSA_ILi32EEEEEENS_6half_tENS5_IJlSC_lEEESI_SJ_NS4_8TiledMMAINS4_8MMA_AtomIJNS4_26SM100_MMA_F16BF16_2x1SM_SSISI_SI_fLi128ELi128ELNS4_4UMMA5MajorE0ELSO_0ELNSN_7ScaleInE0ELSP_0EEEEEENS4_6LayoutINS5_IJSC_SC_SC_EEENS5_IJNSA_ILi0EEESU_SU_EEEEENS5_IJNS4_10UnderscoreESX_SX_EEEEENS4_28SM100_TMA_2SM_LOAD_MULTICASTENS4_14ComposedLayoutINS4_7SwizzleILi2ELi4ELi3EEENS4_18smem_ptr_flag_bitsILi16EEENSS_INS5_IJNSA_ILi8EEESG_EEENS5_IJSG_SC_EEEEEEEvNS4_8identityES10_S1A_vS1B_EENS_8epilogue10collective18CollectiveEpilogueINS1D_23Sm100TmaWarpSpecializedILi4ELi2ELi16ELb1ELb0EEEJNS5_IJNSA_ILi64EEESF_SG_EEENS5_IJNSS_IS1I_SC_EENSS_INS5_IJNSA_ILi16EEENSA_ILi2EEEEEENS5_IJSC_S1I_EEEEEEEESI_SJ_SI_SJ_NS1D_6fusion15FusionCallbacksIS1H_NS1R_17LinearCombinationISI_fSI_fLNS_15FloatRoundStyleE2EEES1J_S1Q_JEEENS4_5SM1004TMEM4LOAD26SM100_TMEM_LOAD_32dp32b16xENS4_13SM90_TMA_LOADENS11_INS12_ILi1ELi4ELi3EEES15_NSS_INS5_IJS16_S1L_EEENS5_IJS1L_SC_EEEEEEENS4_39AutoVectorizingCopyWithAssumedAlignmentILi128EEENS4_14SM90_TMA_STOREES26_S28_S28_EEEvvEEEEvNT_6ParamsE,"aw",@nobits
	.sectionflags	@""
	.align	16
	.zero		1024


//--------------------- .nv.shared.reserved.0     --------------------------
	.section	.nv.shared.reserved.0,"aw",@nobits
	.weak		__nv_reservedSMEM_offset_0_alias
	.size		__nv_reservedSMEM_offset_0_alias, 0, 64
	.other		__nv_reservedSMEM_offset_0_alias,@"STO_CUDA_RESERVED_SHARED STV_DEFAULT"
__nv_reservedSMEM_offset_0_alias:
	.zero		0
.nv.shared.reserved.0:
	.zero		64
	.weak		__nv_reservedSMEM_tcgen05_partition
	.type		__nv_reservedSMEM_tcgen05_partition,@object
	.size		__nv_reservedSMEM_tcgen05_partition,(.L_0 - __nv_reservedSMEM_tcgen05_partition)
__nv_reservedSMEM_tcgen05_partition:
	.zero		32
.L_0:


//--------------------- .nv.global                --------------------------
	.section	.nv.global,"aw",@nobits
.nv.global:
	.type		_ZN40_INTERNAL_a1b54f8e_4_k_cu_08c82777_297434cute1_E,@object
	.size		_ZN40_INTERNAL_a1b54f8e_4_k_cu_08c82777_297434cute1_E,(_ZN40_INTERNAL_a1b54f8e_4_k_cu_08c82777_297434cuda3std3__45__cpo6cbeginE - _ZN40_INTERNAL_a1b54f8e_4_k_cu_08c82777_297434cute1_E)
_ZN40_INTERNAL_a1b54f8e_4_k_cu_08c82777_297434cute1_E:
	.zero		1
	.type		_ZN40_INTERNAL_a1b54f8e_4_k_cu_08c82777_297434cuda3std3__45__cpo6cbeginE,@object
	.size		_ZN40_INTERNAL_a1b54f8e_4_k_cu_08c82777_297434cuda3std3__45__cpo6cbeginE,(_ZN40_INTERNAL_a1b54f8e_4_k_cu_08c82777_297434cuda3std3__48in_placeE - _ZN40_INTERNAL_a1b54f8e_4_k_cu_08c82777_297434cuda3std3__45__cpo6cbeginE)
_ZN40_INTERNAL_a1b54f8e_4_k_cu_08c82777_297434cuda3std3__45__cpo6cbeginE:
	.zero		1
	.type		_ZN40_INTERNAL_a1b54f8e_4_k_cu_08c82777_297434cuda3std3__48in_placeE,@object
	.size		_ZN40_INTERNAL_a1b54f8e_4_k_cu_08c82777_297434cuda3std3__48in_placeE,(_ZN40_INTERNAL_a1b54f8e_4_k_cu_08c82777_297434cuda3std6ranges3__45__cpo9iter_moveE - _ZN40_INTERNAL_a1b54f8e_4_k_cu_08c82777_297434cuda3std3__48in_placeE)
_ZN40_INTERNAL_a1b54f8e_4_k_cu_08c82777_297434cuda3std3__48in_placeE:
	.zero		1
	.type		_ZN40_INTERNAL_a1b54f8e_4_k_cu_08c82777_297434cuda3std6ranges3__45__cpo9iter_moveE,@object
	.size		_ZN40_INTERNAL_a1b54f8e_4_k_cu_08c82777_297434cuda3std6ranges3__45__cpo9iter_moveE,(_ZN40_INTERNAL_a1b54f8e_4_k_cu_08c82777_297434cuda3std3__45__cpo5beginE - _ZN40_INTERNAL_a1b54f8e_4_k_cu_08c82777_297434cuda3std6ranges3__45__cpo9iter_moveE)
_ZN40_INTERNAL_a1b54f8e_4_k_cu_08c82777_297434cuda3std6ranges3__45__cpo9iter_moveE:
	.zero		1
	.type		_ZN40_INTERNAL_a1b54f8e_4_k_cu_08c82777_297434cuda3std3__45__cpo5beginE,@object
	.size		_ZN40_INTERNAL_a1b54f8e_4_k_cu_08c82777_297434cuda3std3__45__cpo5beginE,(_ZN40_INTERNAL_a1b54f8e_4_k_cu_08c82777_297434cuda3std3__442_GLOBAL__N__a1b54f8e_4_k_cu_08c82777_297436ignoreE - _ZN40_INTERNAL_a1b54f8e_4_k_cu_08c82777_297434cuda3std3__45__cpo5beginE)
_ZN40_INTERNAL_a1b54f8e_4_k_cu_08c82777_297434cuda3std3__45__cpo5beginE:
	.zero		1
	.type		_ZN40_INTERNAL_a1b54f8e_4_k_cu_08c82777_297434cuda3std3__442_GLOBAL__N__a1b54f8e_4_k_cu_08c82777_297436ignoreE,@object
	.size		_ZN40_INTERNAL_a1b54f8e_4_k_cu_08c82777_297434cuda3std3__442_GLOBAL__N__a1b54f8e_4_k_cu_08c82777_297436ignoreE,(_ZN40_INTERNAL_a1b54f8e_4_k_cu_08c82777_297434cute7productE - _ZN40_INTERNAL_a1b54f8e_4_k_cu_08c82777_297434cuda3std3__442_GLOBAL__N__a1b54f8e_4_k_cu_08c82777_297436ignoreE)
_ZN40_INTERNAL_a1b54f8e_4_k_cu_08c82777_297434cuda3std3__442_GLOBAL__N__a1b54f8e_4_k_cu_08c82777_297436ignoreE:
	.zero		1
	.type		_ZN40_INTERNAL_a1b54f8e_4_k_cu_08c82777_297434cute7productE,@object
	.size		_ZN40_INTERNAL_a1b54f8e_4_k_cu_08c82777_297434cute7productE,(_ZN40_INTERNAL_a1b54f8e_4_k_cu_08c82777_297434cuda3std3__45__cpo3endE - _ZN40_INTERNAL_a1b54f8e_4_k_cu_08c82777_297434cute7productE)
_ZN40_INTERNAL_a1b54f8e_4_k_cu_08c82777_297434cute7productE:
	.zero		1
	.type		_ZN40_INTERNAL_a1b54f8e_4_k_cu_08c82777_297434cuda3std3__45__cpo3endE,@object
	.size		_ZN40_INTERNAL_a1b54f8e_4_k_cu_08c82777_297434cuda3std3__45__cpo3endE,(_ZN40_INTERNAL_a1b54f8e_4_k_cu_08c82777_297434cuda3std3__419piecewise_constructE - _ZN40_INTERNAL_a1b54f8e_4_k_cu_08c82777_297434cuda3std3__45__cpo3endE)
_ZN40_INTERNAL_a1b54f8e_4_k_cu_08c82777_297434cuda3std3__45__cpo3endE:
	.zero		1
	.type		_ZN40_INTERNAL_a1b54f8e_4_k_cu_08c82777_297434cuda3std3__419piecewise_constructE,@object
	.size		_ZN40_INTERNAL_a1b54f8e_4_k_cu_08c82777_297434cuda3std3__419piecewise_constructE,(_ZN40_INTERNAL_a1b54f8e_4_k_cu_08c82777_297434cuda3std3__45__cpo4cendE - _ZN40_INTERNAL_a1b54f8e_4_k_cu_08c82777_297434cuda3std3__419piecewise_constructE)
_ZN40_INTERNAL_a1b54f8e_4_k_cu_08c82777_297434cuda3std3__419piecewise_constructE:
	.zero		1
	.type		_ZN40_INTERNAL_a1b54f8e_4_k_cu_08c82777_297434cuda3std3__45__cpo4cendE,@object
	.size		_ZN40_INTERNAL_a1b54f8e_4_k_cu_08c82777_297434cuda3std3__45__cpo4cendE,(_ZN40_INTERNAL_a1b54f8e_4_k_cu_08c82777_297434cuda3std6ranges3__45__cpo4swapE - _ZN40_INTERNAL_a1b54f8e_4_k_cu_08c82777_297434cuda3std3__45__cpo4cendE)
_ZN40_INTERNAL_a1b54f8e_4_k_cu_08c82777_297434cuda3std3__45__cpo4cendE:
	.zero		1
	.type		_ZN40_INTERNAL_a1b54f8e_4_k_cu_08c82777_297434cuda3std6ranges3__45__cpo4swapE,@object
	.size		_ZN40_INTERNAL_a1b54f8e_4_k_cu_08c82777_297434cuda3std6ranges3__45__cpo4swapE,(.L_10 - _ZN40_INTERNAL_a1b54f8e_4_k_cu_08c82777_297434cuda3std6ranges3__45__cpo4swapE)
_ZN40_INTERNAL_a1b54f8e_4_k_cu_08c82777_297434cuda3std6ranges3__45__cpo4swapE:
	.zero		1
.L_10:


//--------------------- .nv.constant0._ZN7cutlass13device_kernelINS_4gemm6kernel13GemmUniversalIN4cute5tupleIJiiiiEEENS1_10collective13CollectiveMmaINS1_35MainloopSm100TmaUmmaWarpSpecializedILi26ELi2ELi4ENS5_IJNS4_1CILi4EEESB_NSA_ILi1EEEEEEEENS5_IJNSA_ILi128EEESF_NSA_ILi32EEEEEENS_6half_tENS5_IJlSC_lEEESI_SJ_NS4_8TiledMMAINS4_8MMA_AtomIJNS4_26SM100_MMA_F16BF16_2x1SM_SSISI_SI_fLi128ELi128ELNS4_4UMMA5MajorE0ELSO_0ELNSN_7ScaleInE0ELSP_0EEEEEENS4_6LayoutINS5_IJSC_SC_SC_EEENS5_IJNSA_ILi0EEESU_SU_EEEEENS5_IJNS4_10UnderscoreESX_SX_EEEEENS4_28SM100_TMA_2SM_LOAD_MULTICASTENS4_14ComposedLayoutINS4_7SwizzleILi2ELi4ELi3EEENS4_18smem_ptr_flag_bitsILi16EEENSS_INS5_IJNSA_ILi8EEESG_EEENS5_IJSG_SC_EEEEEEEvNS4_8identityES10_S1A_vS1B_EENS_8epilogue10collective18CollectiveEpilogueINS1D_23Sm100TmaWarpSpecializedILi4ELi2ELi16ELb1ELb0EEEJNS5_IJNSA_ILi64EEESF_SG_EEENS5_IJNSS_IS1I_SC_EENSS_INS5_IJNSA_ILi16EEENSA_ILi2EEEEEENS5_IJSC_S1I_EEEEEEEESI_SJ_SI_SJ_NS1D_6fusion15FusionCallbacksIS1H_NS1R_17LinearCombinationISI_fSI_fLNS_15FloatRoundStyleE2EEES1J_S1Q_JEEENS4_5SM1004TMEM4LOAD26SM100_TMEM_LOAD_32dp32b16xENS4_13SM90_TMA_LOADENS11_INS12_ILi1ELi4ELi3EEES15_NSS_INS5_IJS16_S1L_EEENS5_IJS1L_SC_EEEEEEENS4_39AutoVectorizingCopyWithAssumedAlignmentILi128EEENS4_14SM90_TMA_STOREES26_S28_S28_EEEvvEEEEvNT_6ParamsE --------------------------
	.section	.nv.constant0._ZN7cutlass13device_kernelINS_4gemm6kernel13GemmUniversalIN4cute5tupleIJiiiiEEENS1_10collective13CollectiveMmaINS1_35MainloopSm100TmaUmmaWarpSpecializedILi26ELi2ELi4ENS5_IJNS4_1CILi4EEESB_NSA_ILi1EEEEEEEENS5_IJNSA_ILi128EEESF_NSA_ILi32EEEEEENS_6half_tENS5_IJlSC_lEEESI_SJ_NS4_8TiledMMAINS4_8MMA_AtomIJNS4_26SM100_MMA_F16BF16_2x1SM_SSISI_SI_fLi128ELi128ELNS4_4UMMA5MajorE0ELSO_0ELNSN_7ScaleInE0ELSP_0EEEEEENS4_6LayoutINS5_IJSC_SC_SC_EEENS5_IJNSA_ILi0EEESU_SU_EEEEENS5_IJNS4_10UnderscoreESX_SX_EEEEENS4_28SM100_TMA_2SM_LOAD_MULTICASTENS4_14ComposedLayoutINS4_7SwizzleILi2ELi4ELi3EEENS4_18smem_ptr_flag_bitsILi16EEENSS_INS5_IJNSA_ILi8EEESG_EEENS5_IJSG_SC_EEEEEEEvNS4_8identityES10_S1A_vS1B_EENS_8epilogue10collective18CollectiveEpilogueINS1D_23Sm100TmaWarpSpecializedILi4ELi2ELi16ELb1ELb0EEEJNS5_IJNSA_ILi64EEESF_SG_EEENS5_IJNSS_IS1I_SC_EENSS_INS5_IJNSA_ILi16EEENSA_ILi2EEEEEENS5_IJSC_S1I_EEEEEEEESI_SJ_SI_SJ_NS1D_6fusion15FusionCallbacksIS1H_NS1R_17LinearCombinationISI_fSI_fLNS_15FloatRoundStyleE2EEES1J_S1Q_JEEENS4_5SM1004TMEM4LOAD26SM100_TMEM_LOAD_32dp32b16xENS4_13SM90_TMA_LOADENS11_INS12_ILi1ELi4ELi3EEES15_NSS_INS5_IJS16_S1L_EEENS5_IJS1L_SC_EEEEEEENS4_39AutoVectorizingCopyWithAssumedAlignmentILi128EEENS4_14SM90_TMA_STOREES26_S28_S28_EEEvvEEEEvNT_6ParamsE,"a",@progbits
	.sectionflags	@""
	.align	4
.nv.constant0._ZN7cutlass13device_kernelINS_4gemm6kernel13GemmUniversalIN4cute5tupleIJiiiiEEENS1_10collective13CollectiveMmaINS1_35MainloopSm100TmaUmmaWarpSpecializedILi26ELi2ELi4ENS5_IJNS4_1CILi4EEESB_NSA_ILi1EEEEEEEENS5_IJNSA_ILi128EEESF_NSA_ILi32EEEEEENS_6half_tENS5_IJlSC_lEEESI_SJ_NS4_8TiledMMAINS4_8MMA_AtomIJNS4_26SM100_MMA_F16BF16_2x1SM_SSISI_SI_fLi128ELi128ELNS4_4UMMA5MajorE0ELSO_0ELNSN_7ScaleInE0ELSP_0EEEEEENS4_6LayoutINS5_IJSC_SC_SC_EEENS5_IJNSA_ILi0EEESU_SU_EEEEENS5_IJNS4_10UnderscoreESX_SX_EEEEENS4_28SM100_TMA_2SM_LOAD_MULTICASTENS4_14ComposedLayoutINS4_7SwizzleILi2ELi4ELi3EEENS4_18smem_ptr_flag_bitsILi16EEENSS_INS5_IJNSA_ILi8EEESG_EEENS5_IJSG_SC_EEEEEEEvNS4_8identityES10_S1A_vS1B_EENS_8epilogue10collective18CollectiveEpilogueINS1D_23Sm100TmaWarpSpecializedILi4ELi2ELi16ELb1ELb0EEEJNS5_IJNSA_ILi64EEESF_SG_EEENS5_IJNSS_IS1I_SC_EENSS_INS5_IJNSA_ILi16EEENSA_ILi2EEEEEENS5_IJSC_S1I_EEEEEEEESI_SJ_SI_SJ_NS1D_6fusion15FusionCallbacksIS1H_NS1R_17LinearCombinationISI_fSI_fLNS_15FloatRoundStyleE2EEES1J_S1Q_JEEENS4_5SM1004TMEM4LOAD26SM100_TMEM_LOAD_32dp32b16xENS4_13SM90_TMA_LOADENS11_INS12_ILi1ELi4ELi3EEES15_NSS_INS5_IJS16_S1L_EEENS5_IJS1L_SC_EEEEEEENS4_39AutoVectorizingCopyWithAssumedAlignmentILi128EEENS4_14SM90_TMA_STOREES26_S28_S28_EEEvvEEEEvNT_6ParamsE:
	.zero		2944


//--------------------- SYMBOLS --------------------------

	.type		.nv.reservedSmem.offset0,@object
	.size		.nv.reservedSmem.offset0,0x4
	.type		.nv.reservedSmem.cap,@object
	.size		.nv.reservedSmem.cap,0x4
	.type		__assertfail,@function
